	.target	sm_100a

	.elftype	@"ET_EXEC"


//--------------------- .note.nv.tkinfo           --------------------------
	.section	.note.nv.tkinfo,"",@"SHT_NOTE"
	.sectionflags	@"SHF_NOTE_NV_TKINFO"
	.tkinfo
        /*0018*/ 	.word	0x00000002
        /*0030*/ 	.string	""
        /*0030*/ 	.string	"ptxas"
        /*0030*/ 	.string	"Cuda compilation tools, release 13.0, V13.0.88"
        /*0030*/ 	.string	"Build cuda_13.0.r13.0/compiler.36424714_0"
        /*0030*/ 	.string	"-arch sm_100a -m 64 "



//--------------------- .note.nv.cuinfo           --------------------------
	.section	.note.nv.cuinfo,"",@"SHT_NOTE"
	.sectionflags	@"SHF_NOTE_NV_CUINFO"
        /*0018*/ 	.short	0x0002
        /*001a*/ 	.short	0x0064
        /*001c*/ 	.short	0x0082
	.zero		2


//--------------------- .nv.info                  --------------------------
	.section	.nv.info,"",@"SHT_CUDA_INFO"
	.align	4


	//----- nvinfo : EIATTR_REGCOUNT
	.align		4
        /*0000*/ 	.byte	0x04, 0x2f
        /*0002*/ 	.short	(.L_20 - .L_19)
	.align		4
.L_19:
        /*0004*/ 	.word	index@(_ZN7cutlass13device_kernelINS_4gemm6kernel13GemmUniversalIN4cute5tupleIJiiiiEEENS1_10collective13CollectiveMmaINS1_35MainloopSm100TmaUmmaWarpSpecializedILi5ELi2ELi4ENS5_IJNS4_1CILi1EEENSA_ILi2EEESB_EEEEENS5_IJNSA_ILi64EEENSA_ILi256EEENSA_ILi128EEEEEENS_12float_e4m3_tENS5_IJlSB_lEEESJ_SK_NS4_8TiledMMAINS4_8MMA_AtomIJNS4_10MMA_TraitsINS4_19SM100_MMA_F8F6F4_SSEJSJ_SJ_fSF_SG_NS4_17integral_constantINS4_4UMMA5MajorELSR_0EEESS_NSP_INSQ_7ScaleInELST_0EEESU_EEEEEENS4_6LayoutINS5_IJSB_SB_SB_EEENS5_IJNSA_ILi0EEESZ_SZ_EEEEENS5_IJNS4_10UnderscoreES12_S12_EEEEENS4_23SM90_TMA_LOAD_MULTICASTENS4_14ComposedLayoutINS4_7SwizzleILi3ELi4ELi3EEENS4_18smem_ptr_flag_bitsILi8EEENSX_INS5_IJNSA_ILi8EEESH_EEENS5_IJSH_SB_EEEEEEEvNS4_8identityENS4_13SM90_TMA_LOADES1F_vS1G_EENS_8epilogue10collective18CollectiveEpilogueINS1J_23Sm100TmaWarpSpecializedILi4ELi2ELi32ELb0ELb0EEEJSI_NS5_IJNSX_ISF_SB_EES1O_EEESJ_SK_SJ_SK_NS1J_6fusion15FusionCallbacksIS1N_NS1Q_17LinearCombinationISJ_fSJ_fLNS_15FloatRoundStyleE2EEESI_S1P_JEEENS4_5SM1004TMEM4LOAD26SM100_TMEM_LOAD_16dp32b32xES1H_NS16_INS17_ILi2ELi4ELi3EEES1A_NSX_INS5_IJS1B_SF_EEENS5_IJSF_SB_EEEEEEENS4_39AutoVectorizingCopyWithAssumedAlignmentILi128EEENS4_14SM90_TMA_STOREES24_S26_S26_EEEvvEEEEvNT_6ParamsE)
        /*0008*/ 	.word	0x00000075


	//----- nvinfo : EIATTR_FRAME_SIZE
	.align		4
.L_20:
        /*000c*/ 	.byte	0x04, 0x11
        /*000e*/ 	.short	(.L_22 - .L_21)
	.align		4
.L_21:
        /*0010*/ 	.word	index@($__internal_2_$__cuda_sm10x_tcgen05_guardrail_trap_unallocated_columns_being_dealloced)
        /*0014*/ 	.word	0x00000000


	//----- nvinfo : EIATTR_FRAME_SIZE
	.align		4
.L_22:
        /*0018*/ 	.byte	0x04, 0x11
        /*001a*/ 	.short	(.L_24 - .L_23)
	.align		4
.L_23:
        /*001c*/ 	.word	index@($__internal_1_$__cuda_sm10x_tcgen05_guardrail_trap_phase_invalid_during_alloc)
        /*0020*/ 	.word	0x00000000


	//----- nvinfo : EIATTR_FRAME_SIZE
	.align		4
.L_24:
        /*0024*/ 	.byte	0x04, 0x11
        /*0026*/ 	.short	(.L_26 - .L_25)
	.align		4
.L_25:
        /*0028*/ 	.word	index@($__internal_0_$__cuda_sm10x_tcgen05_guardrail_trap_col_being_dealloced_not_returned_by_alloc)
        /*002c*/ 	.word	0x00000000


	//----- nvinfo : EIATTR_FRAME_SIZE
	.align		4
.L_26:
        /*0030*/ 	.byte	0x04, 0x11
        /*0032*/ 	.short	(.L_28 - .L_27)
	.align		4
.L_27:
        /*0034*/ 	.word	index@(_ZN7cutlass13device_kernelINS_4gemm6kernel13GemmUniversalIN4cute5tupleIJiiiiEEENS1_10collective13CollectiveMmaINS1_35MainloopSm100TmaUmmaWarpSpecializedILi5ELi2ELi4ENS5_IJNS4_1CILi1EEENSA_ILi2EEESB_EEEEENS5_IJNSA_ILi64EEENSA_ILi256EEENSA_ILi128EEEEEENS_12float_e4m3_tENS5_IJlSB_lEEESJ_SK_NS4_8TiledMMAINS4_8MMA_AtomIJNS4_10MMA_TraitsINS4_19SM100_MMA_F8F6F4_SSEJSJ_SJ_fSF_SG_NS4_17integral_constantINS4_4UMMA5MajorELSR_0EEESS_NSP_INSQ_7ScaleInELST_0EEESU_EEEEEENS4_6LayoutINS5_IJSB_SB_SB_EEENS5_IJNSA_ILi0EEESZ_SZ_EEEEENS5_IJNS4_10UnderscoreES12_S12_EEEEENS4_23SM90_TMA_LOAD_MULTICASTENS4_14ComposedLayoutINS4_7SwizzleILi3ELi4ELi3EEENS4_18smem_ptr_flag_bitsILi8EEENSX_INS5_IJNSA_ILi8EEESH_EEENS5_IJSH_SB_EEEEEEEvNS4_8identityENS4_13SM90_TMA_LOADES1F_vS1G_EENS_8epilogue10collective18CollectiveEpilogueINS1J_23Sm100TmaWarpSpecializedILi4ELi2ELi32ELb0ELb0EEEJSI_NS5_IJNSX_ISF_SB_EES1O_EEESJ_SK_SJ_SK_NS1J_6fusion15FusionCallbacksIS1N_NS1Q_17LinearCombinationISJ_fSJ_fLNS_15FloatRoundStyleE2EEESI_S1P_JEEENS4_5SM1004TMEM4LOAD26SM100_TMEM_LOAD_16dp32b32xES1H_NS16_INS17_ILi2ELi4ELi3EEES1A_NSX_INS5_IJS1B_SF_EEENS5_IJSF_SB_EEEEEEENS4_39AutoVectorizingCopyWithAssumedAlignmentILi128EEENS4_14SM90_TMA_STOREES24_S26_S26_EEEvvEEEEvNT_6ParamsE)
        /*0038*/ 	.word	0x00000000


	//----- nvinfo : EIATTR_MIN_STACK_SIZE
	.align		4
.L_28:
        /*003c*/ 	.byte	0x04, 0x12
        /*003e*/ 	.short	(.L_30 - .L_29)
	.align		4
.L_29:
        /*0040*/ 	.word	index@(_ZN7cutlass13device_kernelINS_4gemm6kernel13GemmUniversalIN4cute5tupleIJiiiiEEENS1_10collective13CollectiveMmaINS1_35MainloopSm100TmaUmmaWarpSpecializedILi5ELi2ELi4ENS5_IJNS4_1CILi1EEENSA_ILi2EEESB_EEEEENS5_IJNSA_ILi64EEENSA_ILi256EEENSA_ILi128EEEEEENS_12float_e4m3_tENS5_IJlSB_lEEESJ_SK_NS4_8TiledMMAINS4_8MMA_AtomIJNS4_10MMA_TraitsINS4_19SM100_MMA_F8F6F4_SSEJSJ_SJ_fSF_SG_NS4_17integral_constantINS4_4UMMA5MajorELSR_0EEESS_NSP_INSQ_7ScaleInELST_0EEESU_EEEEEENS4_6LayoutINS5_IJSB_SB_SB_EEENS5_IJNSA_ILi0EEESZ_SZ_EEEEENS5_IJNS4_10UnderscoreES12_S12_EEEEENS4_23SM90_TMA_LOAD_MULTICASTENS4_14ComposedLayoutINS4_7SwizzleILi3ELi4ELi3EEENS4_18smem_ptr_flag_bitsILi8EEENSX_INS5_IJNSA_ILi8EEESH_EEENS5_IJSH_SB_EEEEEEEvNS4_8identityENS4_13SM90_TMA_LOADES1F_vS1G_EENS_8epilogue10collective18CollectiveEpilogueINS1J_23Sm100TmaWarpSpecializedILi4ELi2ELi32ELb0ELb0EEEJSI_NS5_IJNSX_ISF_SB_EES1O_EEESJ_SK_SJ_SK_NS1J_6fusion15FusionCallbacksIS1N_NS1Q_17LinearCombinationISJ_fSJ_fLNS_15FloatRoundStyleE2EEESI_S1P_JEEENS4_5SM1004TMEM4LOAD26SM100_TMEM_LOAD_16dp32b32xES1H_NS16_INS17_ILi2ELi4ELi3EEES1A_NSX_INS5_IJS1B_SF_EEENS5_IJSF_SB_EEEEEEENS4_39AutoVectorizingCopyWithAssumedAlignmentILi128EEENS4_14SM90_TMA_STOREES24_S26_S26_EEEvvEEEEvNT_6ParamsE)
        /*0044*/ 	.word	0x00000000
.L_30:


//--------------------- .nv.compat                --------------------------
	.section	.nv.compat,"",@"SHT_CUDA_COMPAT_INFO"
	.align	4
        /*0000*/ 	.byte	0x02, 0x09, 0x01, 0x00, 0x02, 0x02, 0x02, 0x00, 0x02, 0x05, 0x05, 0x00, 0x03, 0x07, 0x01, 0x01
        /*0010*/ 	.byte	0x02, 0x03, 0x01, 0x00, 0x02, 0x06, 0x01, 0x00, 0x04, 0x0b, 0x08, 0x00, 0x09, 0x00, 0x00, 0x00
        /*0020*/ 	.byte	0x00, 0x00, 0x00, 0x00


//--------------------- .nv.info._ZN7cutlass13device_kernelINS_4gemm6kernel13GemmUniversalIN4cute5tupleIJiiiiEEENS1_10collective13CollectiveMmaINS1_35MainloopSm100TmaUmmaWarpSpecializedILi5ELi2ELi4ENS5_IJNS4_1CILi1EEENSA_ILi2EEESB_EEEEENS5_IJNSA_ILi64EEENSA_ILi256EEENSA_ILi128EEEEEENS_12float_e4m3_tENS5_IJlSB_lEEESJ_SK_NS4_8TiledMMAINS4_8MMA_AtomIJNS4_10MMA_TraitsINS4_19SM100_MMA_F8F6F4_SSEJSJ_SJ_fSF_SG_NS4_17integral_constantINS4_4UMMA5MajorELSR_0EEESS_NSP_INSQ_7ScaleInELST_0EEESU_EEEEEENS4_6LayoutINS5_IJSB_SB_SB_EEENS5_IJNSA_ILi0EEESZ_SZ_EEEEENS5_IJNS4_10UnderscoreES12_S12_EEEEENS4_23SM90_TMA_LOAD_MULTICASTENS4_14ComposedLayoutINS4_7SwizzleILi3ELi4ELi3EEENS4_18smem_ptr_flag_bitsILi8EEENSX_INS5_IJNSA_ILi8EEESH_EEENS5_IJSH_SB_EEEEEEEvNS4_8identityENS4_13SM90_TMA_LOADES1F_vS1G_EENS_8epilogue10collective18CollectiveEpilogueINS1J_23Sm100TmaWarpSpecializedILi4ELi2ELi32ELb0ELb0EEEJSI_NS5_IJNSX_ISF_SB_EES1O_EEESJ_SK_SJ_SK_NS1J_6fusion15FusionCallbacksIS1N_NS1Q_17LinearCombinationISJ_fSJ_fLNS_15FloatRoundStyleE2EEESI_S1P_JEEENS4_5SM1004TMEM4LOAD26SM100_TMEM_LOAD_16dp32b32xES1H_NS16_INS17_ILi2ELi4ELi3EEES1A_NSX_INS5_IJS1B_SF_EEENS5_IJSF_SB_EEEEEEENS4_39AutoVectorizingCopyWithAssumedAlignmentILi128EEENS4_14SM90_TMA_STOREES24_S26_S26_EEEvvEEEEvNT_6ParamsE --------------------------
	.section	.nv.info._ZN7cutlass13device_kernelINS_4gemm6kernel13GemmUniversalIN4cute5tupleIJiiiiEEENS1_10collective13CollectiveMmaINS1_35MainloopSm100TmaUmmaWarpSpecializedILi5ELi2ELi4ENS5_IJNS4_1CILi1EEENSA_ILi2EEESB_EEEEENS5_IJNSA_ILi64EEENSA_ILi256EEENSA_ILi128EEEEEENS_12float_e4m3_tENS5_IJlSB_lEEESJ_SK_NS4_8TiledMMAINS4_8MMA_AtomIJNS4_10MMA_TraitsINS4_19SM100_MMA_F8F6F4_SSEJSJ_SJ_fSF_SG_NS4_17integral_constantINS4_4UMMA5MajorELSR_0EEESS_NSP_INSQ_7ScaleInELST_0EEESU_EEEEEENS4_6LayoutINS5_IJSB_SB_SB_EEENS5_IJNSA_ILi0EEESZ_SZ_EEEEENS5_IJNS4_10UnderscoreES12_S12_EEEEENS4_23SM90_TMA_LOAD_MULTICASTENS4_14ComposedLayoutINS4_7SwizzleILi3ELi4ELi3EEENS4_18smem_ptr_flag_bitsILi8EEENSX_INS5_IJNSA_ILi8EEESH_EEENS5_IJSH_SB_EEEEEEEvNS4_8identityENS4_13SM90_TMA_LOADES1F_vS1G_EENS_8epilogue10collective18CollectiveEpilogueINS1J_23Sm100TmaWarpSpecializedILi4ELi2ELi32ELb0ELb0EEEJSI_NS5_IJNSX_ISF_SB_EES1O_EEESJ_SK_SJ_SK_NS1J_6fusion15FusionCallbacksIS1N_NS1Q_17LinearCombinationISJ_fSJ_fLNS_15FloatRoundStyleE2EEESI_S1P_JEEENS4_5SM1004TMEM4LOAD26SM100_TMEM_LOAD_16dp32b32xES1H_NS16_INS17_ILi2ELi4ELi3EEES1A_NSX_INS5_IJS1B_SF_EEENS5_IJSF_SB_EEEEEEENS4_39AutoVectorizingCopyWithAssumedAlignmentILi128EEENS4_14SM90_TMA_STOREES24_S26_S26_EEEvvEEEEvNT_6ParamsE,"",@"SHT_CUDA_INFO"
	.sectionflags	@""
	.align	4


	//----- nvinfo : EIATTR_CUDA_API_VERSION
	.align		4
        /*0000*/ 	.byte	0x04, 0x37
        /*0002*/ 	.short	(.L_32 - .L_31)
.L_31:
        /*0004*/ 	.word	0x00000082


	//----- nvinfo : EIATTR_KPARAM_INFO
	.align		4
.L_32:
        /*0008*/ 	.byte	0x04, 0x17
        /*000a*/ 	.short	(.L_34 - .L_33)
.L_33:
        /*000c*/ 	.word	0x00000000
        /*0010*/ 	.short	0x0000
        /*0012*/ 	.short	0x0000
        /*0014*/ 	.byte	0x00, 0xf0, 0x01, 0x20


	//----- nvinfo : EIATTR_AT_ENTRY_FRAGMENTS
	.align		4
.L_34:
        /*0018*/ 	.byte	0x04, 0x4f
        /*001a*/ 	.short	(.L_36 - .L_35)


	//   ....[0]....
.L_35:
        /*001c*/ 	.word	0x00000006


	//----- nvinfo : EIATTR_RESERVED_SMEM_USED
	.align		4
.L_36:
        /*0020*/ 	.byte	0x01, 0x41
	.zero		2


	//----- nvinfo : EIATTR_SPARSE_MMA_MASK
	.align		4
        /*0024*/ 	.byte	0x03, 0x50
        /*0026*/ 	.short	0x0000


	//----- nvinfo : EIATTR_TCGEN05_1CTA_USED
	.align		4
        /*0028*/ 	.byte	0x01, 0x51
	.zero		2


	//----- nvinfo : EIATTR_MAXREG_COUNT
	.align		4
        /*002c*/ 	.byte	0x03, 0x1b
        /*002e*/ 	.short	0x00ff


	//----- nvinfo : EIATTR_NUM_BARRIERS
	.align		4
        /*0030*/ 	.byte	0x02, 0x4c
        /*0032*/ 	.byte	0x07
	.zero		1


	//----- nvinfo : EIATTR_EXTERNS
	.align		4
        /*0034*/ 	.byte	0x04, 0x0f
        /*0036*/ 	.short	(.L_38 - .L_37)


	//   ....[0]....
	.align		4
.L_37:
        /*0038*/ 	.word	index@(__assertfail)


	//----- nvinfo : EIATTR_MERCURY_ISA_VERSION
	.align		4
.L_38:
        /*003c*/ 	.byte	0x03, 0x5f
        /*003e*/ 	.short	0x0101


	//----- nvinfo : EIATTR_INT_WARP_WIDE_INSTR_OFFSETS
	.align		4
        /*0040*/ 	.byte	0x04, 0x31
        /*0042*/ 	.short	(.L_40 - .L_39)


	//   ....[0]....
.L_39:
        /*0044*/ 	.word	0x00003da0


	//   ....[1]....
        /*0048*/ 	.word	0x00003dc0


	//   ....[2]....
        /*004c*/ 	.word	0x00003df0


	//   ....[3]....
        /*0050*/ 	.word	0x00004970


	//   ....[4]....
        /*0054*/ 	.word	0x000049e0


	//   ....[5]....
        /*0058*/ 	.word	0x00004ab0


	//   ....[6]....
        /*005c*/ 	.word	0x00004b30


	//   ....[7]....
        /*0060*/ 	.word	0x00004c20


	//   ....[8]....
        /*0064*/ 	.word	0x00004ca0


	//   ....[9]....
        /*0068*/ 	.word	0x00004d80


	//   ....[10]....
        /*006c*/ 	.word	0x00004e30


	//----- nvinfo : EIATTR_COOP_GROUP_MASK_REGIDS
	.align		4
.L_40:
        /*0070*/ 	.byte	0x04, 0x29
        /*0072*/ 	.short	(.L_42 - .L_41)


	//   ....[0]....
.L_41:
        /*0074*/ 	.word	0xffffffff


	//   ....[1]....
        /*0078*/ 	.word	0xffffffff


	//   ....[2]....
        /*007c*/ 	.word	0xffffffff


	//   ....[3]....
        /*0080*/ 	.word	0xffffffff


	//   ....[4]....
        /*0084*/ 	.word	0xffffffff


	//   ....[5]....
        /*0088*/ 	.word	0xffffffff


	//   ....[6]....
        /*008c*/ 	.word	0xffffffff


	//   ....[7]....
        /*0090*/ 	.word	0xffffffff


	//   ....[8]....
        /*0094*/ 	.word	0xffffffff


	//   ....[9]....
        /*0098*/ 	.word	0xffffffff


	//   ....[10]....
        /*009c*/ 	.word	0xffffffff


	//   ....[11]....
        /*00a0*/ 	.word	0xffffffff


	//   ....[12]....
        /*00a4*/ 	.word	0xffffffff


	//   ....[13]....
        /*00a8*/ 	.word	0xffffffff


	//----- nvinfo : EIATTR_COOP_GROUP_INSTR_OFFSETS
	.align		4
.L_42:
        /*00ac*/ 	.byte	0x04, 0x28
        /*00ae*/ 	.short	(.L_44 - .L_43)


	//   ....[0]....
.L_43:
        /*00b0*/ 	.word	0x00000080


	//   ....[1]....
        /*00b4*/ 	.word	0x000004f0


	//   ....[2]....
        /*00b8*/ 	.word	0x000006c0


	//   ....[3]....
        /*00bc*/ 	.word	0x00000860


	//   ....[4]....
        /*00c0*/ 	.word	0x00000960


	//   ....[5]....
        /*00c4*/ 	.word	0x00000ad0


	//   ....[6]....
        /*00c8*/ 	.word	0x00000c70


	//   ....[7]....
        /*00cc*/ 	.word	0x00000e20


	//   ....[8]....
        /*00d0*/ 	.word	0x00002020


	//   ....[9]....
        /*00d4*/ 	.word	0x00002f90


	//   ....[10]....
        /*00d8*/ 	.word	0x000031a0


	//   ....[11]....
        /*00dc*/ 	.word	0x000031d0


	//   ....[12]....
        /*00e0*/ 	.word	0x00003c80


	//   ....[13]....
        /*00e4*/ 	.word	0x00003eb0


	//----- nvinfo : EIATTR_VRC_CTA_INIT_COUNT
	.align		4
.L_44:
        /*00e8*/ 	.byte	0x02, 0x4a
        /*00ea*/ 	.byte	0x80
	.zero		1


	//----- nvinfo : EIATTR_SYSCALL_OFFSETS
	.align		4
        /*00ec*/ 	.byte	0x04, 0x46
        /*00ee*/ 	.short	(.L_46 - .L_45)


	//   ....[0]....
.L_45:
        /*00f0*/ 	.word	0x00005ac0


	//   ....[1]....
        /*00f4*/ 	.word	0x00005c00


	//   ....[2]....
        /*00f8*/ 	.word	0x00006430


	//   ....[3]....
        /*00fc*/ 	.word	0x000071c0


	//   ....[4]....
        /*0100*/ 	.word	0x00007f10


	//   ....[5]....
        /*0104*/ 	.word	0x00008c90


	//----- nvinfo : EIATTR_MBARRIER_INSTR_OFFSETS
	.align		4
.L_46:
        /*0108*/ 	.byte	0x04, 0x39
        /*010a*/ 	.short	(.L_48 - .L_47)


	//   ....[0]....
.L_47:
        /*010c*/ 	.word	0x00000610
        /*0110*/ 	.word	0x000000ff
        /*0114*/ 	.word	0x00000000
        /*0118*/ 	.short	0x0100
        /*011a*/ 	.byte	0x04
	.zero		1


	//   ....[1]....
        /*011c*/ 	.word	0x00000620
        /*0120*/ 	.word	0x000000ff
        /*0124*/ 	.word	0x00000028
        /*0128*/ 	.short	0x0100
        /*012a*/ 	.byte	0x04
	.zero		1


	//   ....[2]....
        /*012c*/ 	.word	0x00000630
        /*0130*/ 	.word	0x000000ff
        /*0134*/ 	.word	0x00000008
        /*0138*/ 	.short	0x0100
        /*013a*/ 	.byte	0x04
	.zero		1


	//   ....[3]....
        /*013c*/ 	.word	0x00000640
        /*0140*/ 	.word	0x000000ff
        /*0144*/ 	.word	0x00000030
        /*0148*/ 	.short	0x0100
        /*014a*/ 	.byte	0x04
	.zero		1


	//   ....[4]....
        /*014c*/ 	.word	0x00000650
        /*0150*/ 	.word	0x000000ff
        /*0154*/ 	.word	0x00000010
        /*0158*/ 	.short	0x0100
        /*015a*/ 	.byte	0x04
	.zero		1


	//   ....[5]....
        /*015c*/ 	.word	0x00000660
        /*0160*/ 	.word	0x000000ff
        /*0164*/ 	.word	0x00000038
        /*0168*/ 	.short	0x0100
        /*016a*/ 	.byte	0x04
	.zero		1


	//   ....[6]....
        /*016c*/ 	.word	0x00000670
        /*0170*/ 	.word	0x000000ff
        /*0174*/ 	.word	0x00000018
        /*0178*/ 	.short	0x0100
        /*017a*/ 	.byte	0x04
	.zero		1


	//   ....[7]....
        /*017c*/ 	.word	0x00000680
        /*0180*/ 	.word	0x000000ff
        /*0184*/ 	.word	0x00000040
        /*0188*/ 	.short	0x0100
        /*018a*/ 	.byte	0x04
	.zero		1


	//   ....[8]....
        /*018c*/ 	.word	0x00000690
        /*0190*/ 	.word	0x000000ff
        /*0194*/ 	.word	0x00000020
        /*0198*/ 	.short	0x0100
        /*019a*/ 	.byte	0x04
	.zero		1


	//   ....[9]....
        /*019c*/ 	.word	0x000006a0
        /*01a0*/ 	.word	0x000000ff
        /*01a4*/ 	.word	0x00000048
        /*01a8*/ 	.short	0x0100
        /*01aa*/ 	.byte	0x04
	.zero		1


	//   ....[10]....
        /*01ac*/ 	.word	0x000007d0
        /*01b0*/ 	.word	0x000000ff
        /*01b4*/ 	.word	0x00000050
        /*01b8*/ 	.short	0x0100
        /*01ba*/ 	.byte	0x04
	.zero		1


	//   ....[11]....
        /*01bc*/ 	.word	0x000007e0
        /*01c0*/ 	.word	0x000000ff
        /*01c4*/ 	.word	0x00000070
        /*01c8*/ 	.short	0x0100
        /*01ca*/ 	.byte	0x04
	.zero		1


	//   ....[12]....
        /*01cc*/ 	.word	0x000007f0
        /*01d0*/ 	.word	0x000000ff
        /*01d4*/ 	.word	0x00000058
        /*01d8*/ 	.short	0x0100
        /*01da*/ 	.byte	0x04
	.zero		1


	//   ....[13]....
        /*01dc*/ 	.word	0x00000800
        /*01e0*/ 	.word	0x000000ff
        /*01e4*/ 	.word	0x00000078
        /*01e8*/ 	.short	0x0100
        /*01ea*/ 	.byte	0x04
	.zero		1


	//   ....[14]....
        /*01ec*/ 	.word	0x00000810
        /*01f0*/ 	.word	0x000000ff
        /*01f4*/ 	.word	0x00000060
        /*01f8*/ 	.short	0x0100
        /*01fa*/ 	.byte	0x04
	.zero		1


	//   ....[15]....
        /*01fc*/ 	.word	0x00000820
        /*0200*/ 	.word	0x000000ff
        /*0204*/ 	.word	0x00000080
        /*0208*/ 	.short	0x0100
        /*020a*/ 	.byte	0x04
	.zero		1


	//   ....[16]....
        /*020c*/ 	.word	0x00000830
        /*0210*/ 	.word	0x000000ff
        /*0214*/ 	.word	0x00000068
        /*0218*/ 	.short	0x0100
        /*021a*/ 	.byte	0x04
	.zero		1


	//   ....[17]....
        /*021c*/ 	.word	0x00000840
        /*0220*/ 	.word	0x000000ff
        /*0224*/ 	.word	0x00000088
        /*0228*/ 	.short	0x0100
        /*022a*/ 	.byte	0x04
	.zero		1


	//   ....[18]....
        /*022c*/ 	.word	0x00000930
        /*0230*/ 	.word	0x000000ff
        /*0234*/ 	.word	0x00000090
        /*0238*/ 	.short	0x0100
        /*023a*/ 	.byte	0x06
	.zero		1


	//   ....[19]....
        /*023c*/ 	.word	0x00000940
        /*0240*/ 	.word	0x000000ff
        /*0244*/ 	.word	0x00000098
        /*0248*/ 	.short	0x0100
        /*024a*/ 	.byte	0x06
	.zero		1


	//   ....[20]....
        /*024c*/ 	.word	0x00000a80
        /*0250*/ 	.word	0x000000ff
        /*0254*/ 	.word	0x000000a0
        /*0258*/ 	.short	0x0100
        /*025a*/ 	.byte	0x06
	.zero		1


	//   ....[21]....
        /*025c*/ 	.word	0x00000a90
        /*0260*/ 	.word	0x000000ff
        /*0264*/ 	.word	0x000000b0
        /*0268*/ 	.short	0x0100
        /*026a*/ 	.byte	0x06
	.zero		1


	//   ....[22]....
        /*026c*/ 	.word	0x00000aa0
        /*0270*/ 	.word	0x000000ff
        /*0274*/ 	.word	0x000000a8
        /*0278*/ 	.short	0x0100
        /*027a*/ 	.byte	0x06
	.zero		1


	//   ....[23]....
        /*027c*/ 	.word	0x00000ab0
        /*0280*/ 	.word	0x000000ff
        /*0284*/ 	.word	0x000000b8
        /*0288*/ 	.short	0x0100
        /*028a*/ 	.byte	0x06
	.zero		1


	//   ....[24]....
        /*028c*/ 	.word	0x00000be0
        /*0290*/ 	.word	0x000000ff
        /*0294*/ 	.word	0x000000c0
        /*0298*/ 	.short	0x0100
        /*029a*/ 	.byte	0x04
	.zero		1


	//   ....[25]....
        /*029c*/ 	.word	0x00000bf0
        /*02a0*/ 	.word	0x000000ff
        /*02a4*/ 	.word	0x000000e0
        /*02a8*/ 	.short	0x0100
        /*02aa*/ 	.byte	0x04
	.zero		1


	//   ....[26]....
        /*02ac*/ 	.word	0x00000c00
        /*02b0*/ 	.word	0x000000ff
        /*02b4*/ 	.word	0x000000c8
        /*02b8*/ 	.short	0x0100
        /*02ba*/ 	.byte	0x04
	.zero		1


	//   ....[27]....
        /*02bc*/ 	.word	0x00000c10
        /*02c0*/ 	.word	0x000000ff
        /*02c4*/ 	.word	0x000000e8
        /*02c8*/ 	.short	0x0100
        /*02ca*/ 	.byte	0x04
	.zero		1


	//   ....[28]....
        /*02cc*/ 	.word	0x00000c20
        /*02d0*/ 	.word	0x000000ff
        /*02d4*/ 	.word	0x000000d0
        /*02d8*/ 	.short	0x0100
        /*02da*/ 	.byte	0x04
	.zero		1


	//   ....[29]....
        /*02dc*/ 	.word	0x00000c30
        /*02e0*/ 	.word	0x000000ff
        /*02e4*/ 	.word	0x000000f0
        /*02e8*/ 	.short	0x0100
        /*02ea*/ 	.byte	0x04
	.zero		1


	//   ....[30]....
        /*02ec*/ 	.word	0x00000c40
        /*02f0*/ 	.word	0x000000ff
        /*02f4*/ 	.word	0x000000d8
        /*02f8*/ 	.short	0x0100
        /*02fa*/ 	.byte	0x04
	.zero		1


	//   ....[31]....
        /*02fc*/ 	.word	0x00000c50
        /*0300*/ 	.word	0x000000ff
        /*0304*/ 	.word	0x000000f8
        /*0308*/ 	.short	0x0100
        /*030a*/ 	.byte	0x04
	.zero		1


	//   ....[32]....
        /*030c*/ 	.word	0x00000d40
        /*0310*/ 	.word	0x000000ff
        /*0314*/ 	.word	0x00000100
        /*0318*/ 	.short	0x0100
        /*031a*/ 	.byte	0x04
	.zero		1


	//   ....[33]....
        /*031c*/ 	.word	0x00000d50
        /*0320*/ 	.word	0x000000ff
        /*0324*/ 	.word	0x00000110
        /*0328*/ 	.short	0x0100
        /*032a*/ 	.byte	0x04
	.zero		1


	//   ....[34]....
        /*032c*/ 	.word	0x00000d60
        /*0330*/ 	.word	0x000000ff
        /*0334*/ 	.word	0x00000108
        /*0338*/ 	.short	0x0100
        /*033a*/ 	.byte	0x04
	.zero		1


	//   ....[35]....
        /*033c*/ 	.word	0x00000d70
        /*0340*/ 	.word	0x000000ff
        /*0344*/ 	.word	0x00000118
        /*0348*/ 	.short	0x0100
        /*034a*/ 	.byte	0x04
	.zero		1


	//   ....[36]....
        /*034c*/ 	.word	0x000018d0
        /*0350*/ 	.word	0x00000000
        /*0354*/ 	.word	0x00000110
        /*0358*/ 	.short	0x010a
        /*035a*/ 	.byte	0xff
	.zero		1


	//   ....[37]....
        /*035c*/ 	.word	0x000018f0
        /*0360*/ 	.word	0x00000000
        /*0364*/ 	.word	0x00000100
        /*0368*/ 	.short	0x0101
        /*036a*/ 	.byte	0xff
	.zero		1


	//   ....[38]....
        /*036c*/ 	.word	0x000019b0
        /*0370*/ 	.word	0x000000ff
        /*0374*/ 	.word	0x00000028
        /*0378*/ 	.short	0x010a
        /*037a*/ 	.byte	0x04
	.zero		1


	//   ....[39]....
        /*037c*/ 	.word	0x00001a30
        /*0380*/ 	.word	0x000000ff
        /*0384*/ 	.word	0x00000028
        /*0388*/ 	.short	0x010a
        /*038a*/ 	.byte	0x21
	.zero		1


	//   ....[40]....
        /*038c*/ 	.word	0x00001bc0
        /*0390*/ 	.word	0x000000ff
        /*0394*/ 	.word	0x00000028
        /*0398*/ 	.short	0x010a
        /*039a*/ 	.byte	0x08
	.zero		1


	//   ....[41]....
        /*039c*/ 	.word	0x00001ce0
        /*03a0*/ 	.word	0x000000ff
        /*03a4*/ 	.word	0x00000098
        /*03a8*/ 	.short	0x0101
        /*03aa*/ 	.byte	0x07
	.zero		1


	//   ....[42]....
        /*03ac*/ 	.word	0x00001d00
        /*03b0*/ 	.word	0x000000ff
        /*03b4*/ 	.word	0x00000028
        /*03b8*/ 	.short	0x010a
        /*03ba*/ 	.byte	0x04
	.zero		1


	//   ....[43]....
        /*03bc*/ 	.word	0x00001d80
        /*03c0*/ 	.word	0x000000ff
        /*03c4*/ 	.word	0x00000028
        /*03c8*/ 	.short	0x010a
        /*03ca*/ 	.byte	0x11
	.zero		1


	//   ....[44]....
        /*03cc*/ 	.word	0x00001f10
        /*03d0*/ 	.word	0x000000ff
        /*03d4*/ 	.word	0x00000028
        /*03d8*/ 	.short	0x010a
        /*03da*/ 	.byte	0x06
	.zero		1


	//   ....[45]....
        /*03dc*/ 	.word	0x00002050
        /*03e0*/ 	.word	0x00000003
        /*03e4*/ 	.word	0x000000a0
        /*03e8*/ 	.short	0x010a
        /*03ea*/ 	.byte	0xff
	.zero		1


	//   ....[46]....
        /*03ec*/ 	.word	0x000021a0
        /*03f0*/ 	.word	0x00000000
        /*03f4*/ 	.word	0x00000000
        /*03f8*/ 	.short	0x0101
        /*03fa*/ 	.byte	0xff
	.zero		1


	//   ....[47]....
        /*03fc*/ 	.word	0x00002750
        /*0400*/ 	.word	0x000000ff
        /*0404*/ 	.word	0x00000000
        /*0408*/ 	.short	0x010a
        /*040a*/ 	.byte	0x04
	.zero		1


	//   ....[48]....
        /*040c*/ 	.word	0x000027e0
        /*0410*/ 	.word	0x000000ff
        /*0414*/ 	.word	0x00000000
        /*0418*/ 	.short	0x010a
        /*041a*/ 	.byte	0x05
	.zero		1


	//   ....[49]....
        /*041c*/ 	.word	0x00002870
        /*0420*/ 	.word	0x000000ff
        /*0424*/ 	.word	0x00000000
        /*0428*/ 	.short	0x010a
        /*042a*/ 	.byte	0x05
	.zero		1


	//   ....[50]....
        /*042c*/ 	.word	0x00002900
        /*0430*/ 	.word	0x000000ff
        /*0434*/ 	.word	0x00000000
        /*0438*/ 	.short	0x010a
        /*043a*/ 	.byte	0x05
	.zero		1


	//   ....[51]....
        /*043c*/ 	.word	0x000029a0
        /*0440*/ 	.word	0x00000000
        /*0444*/ 	.word	0x00000000
        /*0448*/ 	.short	0x010a
        /*044a*/ 	.byte	0xff
	.zero		1


	//   ....[52]....
        /*044c*/ 	.word	0x00002ae0
        /*0450*/ 	.word	0x00000002
        /*0454*/ 	.word	0x00000100
        /*0458*/ 	.short	0x010a
        /*045a*/ 	.byte	0xff
	.zero		1


	//   ....[53]....
        /*045c*/ 	.word	0x00002b40
        /*0460*/ 	.word	0x00000004
        /*0464*/ 	.word	0x00000000
        /*0468*/ 	.short	0x0101
        /*046a*/ 	.byte	0xff
	.zero		1


	//   ....[54]....
        /*046c*/ 	.word	0x00002b60
        /*0470*/ 	.word	0x000000ff
        /*0474*/ 	.word	0x000000b0
        /*0478*/ 	.short	0x010a
        /*047a*/ 	.byte	0x04
	.zero		1


	//   ....[55]....
        /*047c*/ 	.word	0x00002c80
        /*0480*/ 	.word	0x00000002
        /*0484*/ 	.word	0x000000a0
        /*0488*/ 	.short	0x010a
        /*048a*/ 	.byte	0xff
	.zero		1


	//   ....[56]....
        /*048c*/ 	.word	0x00002d90
        /*0490*/ 	.word	0x00000002
        /*0494*/ 	.word	0x00000000
        /*0498*/ 	.short	0x0101
        /*049a*/ 	.byte	0xff
	.zero		1


	//   ....[57]....
        /*049c*/ 	.word	0x00002e20
        /*04a0*/ 	.word	0x000000ff
        /*04a4*/ 	.word	0x000000b0
        /*04a8*/ 	.short	0x0106
        /*04aa*/ 	.byte	0x04
	.zero		1


	//   ....[58]....
        /*04ac*/ 	.word	0x00002e40
        /*04b0*/ 	.word	0x000000ff
        /*04b4*/ 	.word	0x000000b0
        /*04b8*/ 	.short	0x010a
        /*04ba*/ 	.byte	0x04
	.zero		1


	//   ....[59]....
        /*04bc*/ 	.word	0x00002ed0
        /*04c0*/ 	.word	0x000000ff
        /*04c4*/ 	.word	0x000000b0
        /*04c8*/ 	.short	0x0106
        /*04ca*/ 	.byte	0x07
	.zero		1


	//   ....[60]....
        /*04cc*/ 	.word	0x00002f10
        /*04d0*/ 	.word	0x00000000
        /*04d4*/ 	.word	0x000000b0
        /*04d8*/ 	.short	0x010a
        /*04da*/ 	.byte	0xff
	.zero		1


	//   ....[61]....
        /*04dc*/ 	.word	0x00003470
        /*04e0*/ 	.word	0x00000000
        /*04e4*/ 	.word	0x000000a0
        /*04e8*/ 	.short	0x010a
        /*04ea*/ 	.byte	0xff
	.zero		1


	//   ....[62]....
        /*04ec*/ 	.word	0x00003570
        /*04f0*/ 	.word	0x00000003
        /*04f4*/ 	.word	0x00000000
        /*04f8*/ 	.short	0x0101
        /*04fa*/ 	.byte	0xff
	.zero		1


	//   ....[63]....
        /*04fc*/ 	.word	0x00003580
        /*0500*/ 	.word	0x000000ff
        /*0504*/ 	.word	0x00000000
        /*0508*/ 	.short	0x010a
        /*050a*/ 	.byte	0x04
	.zero		1


	//   ....[64]....
        /*050c*/ 	.word	0x00003600
        /*0510*/ 	.word	0x000000ff
        /*0514*/ 	.word	0x000000e0
        /*0518*/ 	.short	0x010a
        /*051a*/ 	.byte	0x1f
	.zero		1


	//   ....[65]....
        /*051c*/ 	.word	0x000036e0
        /*0520*/ 	.word	0x000000ff
        /*0524*/ 	.word	0x00000000
        /*0528*/ 	.short	0x010a
        /*052a*/ 	.byte	0x05
	.zero		1


	//   ....[66]....
        /*052c*/ 	.word	0x00003820
        /*0530*/ 	.word	0x000000ff
        /*0534*/ 	.word	0x00000000
        /*0538*/ 	.short	0x010a
        /*053a*/ 	.byte	0x04
	.zero		1


	//   ....[67]....
        /*053c*/ 	.word	0x00003ab0
        /*0540*/ 	.word	0x000000ff
        /*0544*/ 	.word	0x00000000
        /*0548*/ 	.short	0x010a
        /*054a*/ 	.byte	0x04
	.zero		1


	//   ....[68]....
        /*054c*/ 	.word	0x00003b40
        /*0550*/ 	.word	0x000000ff
        /*0554*/ 	.word	0x00000000
        /*0558*/ 	.short	0x010a
        /*055a*/ 	.byte	0x05
	.zero		1


	//   ....[69]....
        /*055c*/ 	.word	0x00003bd0
        /*0560*/ 	.word	0x000000ff
        /*0564*/ 	.word	0x00000000
        /*0568*/ 	.short	0x010a
        /*056a*/ 	.byte	0x05
	.zero		1


	//   ....[70]....
        /*056c*/ 	.word	0x00003c60
        /*0570*/ 	.word	0x000000ff
        /*0574*/ 	.word	0x00000000
        /*0578*/ 	.short	0x010a
        /*057a*/ 	.byte	0x04
	.zero		1


	//   ....[71]....
        /*057c*/ 	.word	0x00004170
        /*0580*/ 	.word	0x0000000c
        /*0584*/ 	.word	0x000000a0
        /*0588*/ 	.short	0x010a
        /*058a*/ 	.byte	0xff
	.zero		1


	//   ....[72]....
        /*058c*/ 	.word	0x000042e0
        /*0590*/ 	.word	0x00000000
        /*0594*/ 	.word	0x00000000
        /*0598*/ 	.short	0x0101
        /*059a*/ 	.byte	0xff
	.zero		1


	//   ....[73]....
        /*059c*/ 	.word	0x00004770
        /*05a0*/ 	.word	0x000000ff
        /*05a4*/ 	.word	0x00000098
        /*05a8*/ 	.short	0x010a
        /*05aa*/ 	.byte	0x15
	.zero		1


	//   ....[74]....
        /*05ac*/ 	.word	0x000048f0
        /*05b0*/ 	.word	0x000000ff
        /*05b4*/ 	.word	0x00000070
        /*05b8*/ 	.short	0x010a
        /*05ba*/ 	.byte	0x15
	.zero		1


	//   ....[75]....
        /*05bc*/ 	.word	0x00004a60
        /*05c0*/ 	.word	0x000000ff
        /*05c4*/ 	.word	0x00000050
        /*05c8*/ 	.short	0x010b
        /*05ca*/ 	.byte	0x15
	.zero		1


	//   ....[76]....
        /*05cc*/ 	.word	0x00004a70
        /*05d0*/ 	.word	0x000000ff
        /*05d4*/ 	.word	0x00000000
        /*05d8*/ 	.short	0x0101
        /*05da*/ 	.byte	0x28
	.zero		1


	//   ....[77]....
        /*05dc*/ 	.word	0x00004a80
        /*05e0*/ 	.word	0x000000ff
        /*05e4*/ 	.word	0x00000078
        /*05e8*/ 	.short	0x010a
        /*05ea*/ 	.byte	0x15
	.zero		1


	//   ....[78]....
        /*05ec*/ 	.word	0x00004bd0
        /*05f0*/ 	.word	0x000000ff
        /*05f4*/ 	.word	0x00000058
        /*05f8*/ 	.short	0x010b
        /*05fa*/ 	.byte	0x15
	.zero		1


	//   ....[79]....
        /*05fc*/ 	.word	0x00004be0
        /*0600*/ 	.word	0x000000ff
        /*0604*/ 	.word	0x00000000
        /*0608*/ 	.short	0x0101
        /*060a*/ 	.byte	0x27
	.zero		1


	//   ....[80]....
        /*060c*/ 	.word	0x00004bf0
        /*0610*/ 	.word	0x000000ff
        /*0614*/ 	.word	0x00000080
        /*0618*/ 	.short	0x010a
        /*061a*/ 	.byte	0x15
	.zero		1


	//   ....[81]....
        /*061c*/ 	.word	0x00004d30
        /*0620*/ 	.word	0x000000ff
        /*0624*/ 	.word	0x00000060
        /*0628*/ 	.short	0x010b
        /*062a*/ 	.byte	0x15
	.zero		1


	//   ....[82]....
        /*062c*/ 	.word	0x00004d40
        /*0630*/ 	.word	0x000000ff
        /*0634*/ 	.word	0x00000000
        /*0638*/ 	.short	0x0101
        /*063a*/ 	.byte	0x26
	.zero		1


	//   ....[83]....
        /*063c*/ 	.word	0x00004d50
        /*0640*/ 	.word	0x000000ff
        /*0644*/ 	.word	0x00000088
        /*0648*/ 	.short	0x010a
        /*064a*/ 	.byte	0x15
	.zero		1


	//   ....[84]....
        /*064c*/ 	.word	0x00004f40
        /*0650*/ 	.word	0x000000ff
        /*0654*/ 	.word	0x00000068
        /*0658*/ 	.short	0x010b
        /*065a*/ 	.byte	0x15
	.zero		1


	//   ....[85]....
        /*065c*/ 	.word	0x00004f50
        /*0660*/ 	.word	0x000000ff
        /*0664*/ 	.word	0x00000000
        /*0668*/ 	.short	0x0101
        /*066a*/ 	.byte	0x25
	.zero		1


	//   ....[86]....
        /*066c*/ 	.word	0x00004f80
        /*0670*/ 	.word	0x000000ff
        /*0674*/ 	.word	0x00000070
        /*0678*/ 	.short	0x010a
        /*067a*/ 	.byte	0x15
	.zero		1


	//   ....[87]....
        /*067c*/ 	.word	0x00004fa0
        /*0680*/ 	.word	0x000000ff
        /*0684*/ 	.word	0x00000078
        /*0688*/ 	.short	0x010a
        /*068a*/ 	.byte	0x15
	.zero		1


	//   ....[88]....
        /*068c*/ 	.word	0x00004fc0
        /*0690*/ 	.word	0x000000ff
        /*0694*/ 	.word	0x00000080
        /*0698*/ 	.short	0x010a
        /*069a*/ 	.byte	0x15
	.zero		1


	//   ....[89]....
        /*069c*/ 	.word	0x00005000
        /*06a0*/ 	.word	0x00000000
        /*06a4*/ 	.word	0x00000088
        /*06a8*/ 	.short	0x010a
        /*06aa*/ 	.byte	0xff
	.zero		1


	//   ....[90]....
        /*06ac*/ 	.word	0x00005350
        /*06b0*/ 	.word	0x00000003
        /*06b4*/ 	.word	0x000000a0
        /*06b8*/ 	.short	0x010a
        /*06ba*/ 	.byte	0xff
	.zero		1


	//   ....[91]....
        /*06bc*/ 	.word	0x000054d0
        /*06c0*/ 	.word	0x00000000
        /*06c4*/ 	.word	0x00000000
        /*06c8*/ 	.short	0x0101
        /*06ca*/ 	.byte	0xff
	.zero		1


	//   ....[92]....
        /*06cc*/ 	.word	0x00006020
        /*06d0*/ 	.word	0x00000002
        /*06d4*/ 	.word	0x00000050
        /*06d8*/ 	.short	0x010a
        /*06da*/ 	.byte	0xff
	.zero		1


	//   ....[93]....
        /*06dc*/ 	.word	0x00006090
        /*06e0*/ 	.word	0x00000047
        /*06e4*/ 	.word	0x000000c0
        /*06e8*/ 	.short	0x010a
        /*06ea*/ 	.byte	0xff
	.zero		1


	//   ....[94]....
        /*06ec*/ 	.word	0x00006180
        /*06f0*/ 	.word	0x00000002
        /*06f4*/ 	.word	0x00000050
        /*06f8*/ 	.short	0x010a
        /*06fa*/ 	.byte	0xff
	.zero		1


	//   ....[95]....
        /*06fc*/ 	.word	0x00006290
        /*0700*/ 	.word	0x00000000
        /*0704*/ 	.word	0x00000000
        /*0708*/ 	.short	0x0101
        /*070a*/ 	.byte	0xff
	.zero		1


	//   ....[96]....
        /*070c*/ 	.word	0x00006310
        /*0710*/ 	.word	0x00000047
        /*0714*/ 	.word	0x000000c0
        /*0718*/ 	.short	0x010a
        /*071a*/ 	.byte	0xff
	.zero		1


	//   ....[97]....
        /*071c*/ 	.word	0x00006e60
        /*0720*/ 	.word	0x00000070
        /*0724*/ 	.word	0x00000050
        /*0728*/ 	.short	0x010a
        /*072a*/ 	.byte	0xff
	.zero		1


	//   ....[98]....
        /*072c*/ 	.word	0x00006f30
        /*0730*/ 	.word	0x00000070
        /*0734*/ 	.word	0x00000050
        /*0738*/ 	.short	0x010a
        /*073a*/ 	.byte	0xff
	.zero		1


	//   ....[99]....
        /*073c*/ 	.word	0x00007040
        /*0740*/ 	.word	0x00000000
        /*0744*/ 	.word	0x00000000
        /*0748*/ 	.short	0x0101
        /*074a*/ 	.byte	0xff
	.zero		1


	//   ....[100]....
        /*074c*/ 	.word	0x00007bb0
        /*0750*/ 	.word	0x00000070
        /*0754*/ 	.word	0x00000050
        /*0758*/ 	.short	0x010a
        /*075a*/ 	.byte	0xff
	.zero		1


	//   ....[101]....
        /*075c*/ 	.word	0x00007c80
        /*0760*/ 	.word	0x00000070
        /*0764*/ 	.word	0x00000050
        /*0768*/ 	.short	0x010a
        /*076a*/ 	.byte	0xff
	.zero		1


	//   ....[102]....
        /*076c*/ 	.word	0x00007d90
        /*0770*/ 	.word	0x00000000
        /*0774*/ 	.word	0x00000000
        /*0778*/ 	.short	0x0101
        /*077a*/ 	.byte	0xff
	.zero		1


	//   ....[103]....
        /*077c*/ 	.word	0x00008930
        /*0780*/ 	.word	0x00000066
        /*0784*/ 	.word	0x00000050
        /*0788*/ 	.short	0x010a
        /*078a*/ 	.byte	0xff
	.zero		1


	//   ....[104]....
        /*078c*/ 	.word	0x00008a00
        /*0790*/ 	.word	0x00000066
        /*0794*/ 	.word	0x00000050
        /*0798*/ 	.short	0x010a
        /*079a*/ 	.byte	0xff
	.zero		1


	//   ....[105]....
        /*079c*/ 	.word	0x00008b10
        /*07a0*/ 	.word	0x00000000
        /*07a4*/ 	.word	0x00000000
        /*07a8*/ 	.short	0x0101
        /*07aa*/ 	.byte	0xff
	.zero		1


	//   ....[106]....
        /*07ac*/ 	.word	0x00008fa0
        /*07b0*/ 	.word	0x000000ff
        /*07b4*/ 	.word	0x00000000
        /*07b8*/ 	.short	0x0101
        /*07ba*/ 	.byte	0x04
	.zero		1


	//   ....[107]....
        /*07bc*/ 	.word	0x000097b0
        /*07c0*/ 	.word	0x00000000
        /*07c4*/ 	.word	0x00000110
        /*07c8*/ 	.short	0x010a
        /*07ca*/ 	.byte	0xff
	.zero		1


	//   ....[108]....
        /*07cc*/ 	.word	0x00009810
        /*07d0*/ 	.word	0x00000000
        /*07d4*/ 	.word	0x00000028
        /*07d8*/ 	.short	0x010a
        /*07da*/ 	.byte	0xff
	.zero		1


	//   ....[109]....
        /*07dc*/ 	.word	0x00009870
        /*07e0*/ 	.word	0x00000000
        /*07e4*/ 	.word	0x00000028
        /*07e8*/ 	.short	0x010a
        /*07ea*/ 	.byte	0xff
	.zero		1


	//   ....[110]....
        /*07ec*/ 	.word	0x000098c0
        /*07f0*/ 	.word	0x00000003
        /*07f4*/ 	.word	0x000000a0
        /*07f8*/ 	.short	0x010a
        /*07fa*/ 	.byte	0xff
	.zero		1


	//   ....[111]....
        /*07fc*/ 	.word	0x00009920
        /*0800*/ 	.word	0x00000000
        /*0804*/ 	.word	0x00000000
        /*0808*/ 	.short	0x010a
        /*080a*/ 	.byte	0xff
	.zero		1


	//   ....[112]....
        /*080c*/ 	.word	0x00009980
        /*0810*/ 	.word	0x00000000
        /*0814*/ 	.word	0x00000000
        /*0818*/ 	.short	0x010a
        /*081a*/ 	.byte	0xff
	.zero		1


	//   ....[113]....
        /*081c*/ 	.word	0x000099e0
        /*0820*/ 	.word	0x00000000
        /*0824*/ 	.word	0x00000000
        /*0828*/ 	.short	0x010a
        /*082a*/ 	.byte	0xff
	.zero		1


	//   ....[114]....
        /*082c*/ 	.word	0x00009a40
        /*0830*/ 	.word	0x00000000
        /*0834*/ 	.word	0x00000000
        /*0838*/ 	.short	0x010a
        /*083a*/ 	.byte	0xff
	.zero		1


	//   ....[115]....
        /*083c*/ 	.word	0x00009a90
        /*0840*/ 	.word	0x00000002
        /*0844*/ 	.word	0x00000100
        /*0848*/ 	.short	0x010a
        /*084a*/ 	.byte	0xff
	.zero		1


	//   ....[116]....
        /*084c*/ 	.word	0x00009af0
        /*0850*/ 	.word	0x00000002
        /*0854*/ 	.word	0x000000b0
        /*0858*/ 	.short	0x010a
        /*085a*/ 	.byte	0xff
	.zero		1


	//   ....[117]....
        /*085c*/ 	.word	0x00009b40
        /*0860*/ 	.word	0x00000002
        /*0864*/ 	.word	0x000000a0
        /*0868*/ 	.short	0x010a
        /*086a*/ 	.byte	0xff
	.zero		1


	//   ....[118]....
        /*086c*/ 	.word	0x00009ba0
        /*0870*/ 	.word	0x00000000
        /*0874*/ 	.word	0x000000b0
        /*0878*/ 	.short	0x010a
        /*087a*/ 	.byte	0xff
	.zero		1


	//   ....[119]....
        /*087c*/ 	.word	0x00009bf0
        /*0880*/ 	.word	0x00000000
        /*0884*/ 	.word	0x000000a0
        /*0888*/ 	.short	0x010a
        /*088a*/ 	.byte	0xff
	.zero		1


	//   ....[120]....
        /*088c*/ 	.word	0x00009c50
        /*0890*/ 	.word	0x00000003
        /*0894*/ 	.word	0x000000e0
        /*0898*/ 	.short	0x010a
        /*089a*/ 	.byte	0xff
	.zero		1


	//   ....[121]....
        /*089c*/ 	.word	0x00009cb0
        /*08a0*/ 	.word	0x00000000
        /*08a4*/ 	.word	0x00000000
        /*08a8*/ 	.short	0x010a
        /*08aa*/ 	.byte	0xff
	.zero		1


	//   ....[122]....
        /*08ac*/ 	.word	0x00009d10
        /*08b0*/ 	.word	0x00000000
        /*08b4*/ 	.word	0x00000000
        /*08b8*/ 	.short	0x010a
        /*08ba*/ 	.byte	0xff
	.zero		1


	//   ....[123]....
        /*08bc*/ 	.word	0x00009d70
        /*08c0*/ 	.word	0x00000000
        /*08c4*/ 	.word	0x00000000
        /*08c8*/ 	.short	0x010a
        /*08ca*/ 	.byte	0xff
	.zero		1


	//   ....[124]....
        /*08cc*/ 	.word	0x00009dd0
        /*08d0*/ 	.word	0x00000000
        /*08d4*/ 	.word	0x00000000
        /*08d8*/ 	.short	0x010a
        /*08da*/ 	.byte	0xff
	.zero		1


	//   ....[125]....
        /*08dc*/ 	.word	0x00009e30
        /*08e0*/ 	.word	0x00000000
        /*08e4*/ 	.word	0x00000000
        /*08e8*/ 	.short	0x010a
        /*08ea*/ 	.byte	0xff
	.zero		1


	//   ....[126]....
        /*08ec*/ 	.word	0x00009e80
        /*08f0*/ 	.word	0x0000000c
        /*08f4*/ 	.word	0x000000a0
        /*08f8*/ 	.short	0x010a
        /*08fa*/ 	.byte	0xff
	.zero		1


	//   ....[127]....
        /*08fc*/ 	.word	0x00009ee0
        /*0900*/ 	.word	0x00000000
        /*0904*/ 	.word	0x00000098
        /*0908*/ 	.short	0x010a
        /*090a*/ 	.byte	0xff
	.zero		1


	//   ....[128]....
        /*090c*/ 	.word	0x00009f40
        /*0910*/ 	.word	0x00000000
        /*0914*/ 	.word	0x00000070
        /*0918*/ 	.short	0x010a
        /*091a*/ 	.byte	0xff
	.zero		1


	//   ....[129]....
        /*091c*/ 	.word	0x00009fa0
        /*0920*/ 	.word	0x00000000
        /*0924*/ 	.word	0x00000078
        /*0928*/ 	.short	0x010a
        /*092a*/ 	.byte	0xff
	.zero		1


	//   ....[130]....
        /*092c*/ 	.word	0x0000a000
        /*0930*/ 	.word	0x00000000
        /*0934*/ 	.word	0x00000080
        /*0938*/ 	.short	0x010a
        /*093a*/ 	.byte	0xff
	.zero		1


	//   ....[131]....
        /*093c*/ 	.word	0x0000a060
        /*0940*/ 	.word	0x00000000
        /*0944*/ 	.word	0x00000088
        /*0948*/ 	.short	0x010a
        /*094a*/ 	.byte	0xff
	.zero		1


	//   ....[132]....
        /*094c*/ 	.word	0x0000a0c0
        /*0950*/ 	.word	0x00000000
        /*0954*/ 	.word	0x00000070
        /*0958*/ 	.short	0x010a
        /*095a*/ 	.byte	0xff
	.zero		1


	//   ....[133]....
        /*095c*/ 	.word	0x0000a120
        /*0960*/ 	.word	0x00000000
        /*0964*/ 	.word	0x00000078
        /*0968*/ 	.short	0x010a
        /*096a*/ 	.byte	0xff
	.zero		1


	//   ....[134]....
        /*096c*/ 	.word	0x0000a180
        /*0970*/ 	.word	0x00000000
        /*0974*/ 	.word	0x00000080
        /*0978*/ 	.short	0x010a
        /*097a*/ 	.byte	0xff
	.zero		1


	//   ....[135]....
        /*097c*/ 	.word	0x0000a1d0
        /*0980*/ 	.word	0x00000003
        /*0984*/ 	.word	0x000000a0
        /*0988*/ 	.short	0x010a
        /*098a*/ 	.byte	0xff
	.zero		1


	//   ....[136]....
        /*098c*/ 	.word	0x0000a220
        /*0990*/ 	.word	0x00000002
        /*0994*/ 	.word	0x00000050
        /*0998*/ 	.short	0x010a
        /*099a*/ 	.byte	0xff
	.zero		1


	//   ....[137]....
        /*099c*/ 	.word	0x0000a270
        /*09a0*/ 	.word	0x00000047
        /*09a4*/ 	.word	0x000000c0
        /*09a8*/ 	.short	0x010a
        /*09aa*/ 	.byte	0xff
	.zero		1


	//   ....[138]....
        /*09ac*/ 	.word	0x0000a2c0
        /*09b0*/ 	.word	0x00000070
        /*09b4*/ 	.word	0x00000050
        /*09b8*/ 	.short	0x010a
        /*09ba*/ 	.byte	0xff
	.zero		1


	//   ....[139]....
        /*09bc*/ 	.word	0x0000a310
        /*09c0*/ 	.word	0x00000070
        /*09c4*/ 	.word	0x00000050
        /*09c8*/ 	.short	0x010a
        /*09ca*/ 	.byte	0xff
	.zero		1


	//   ....[140]....
        /*09cc*/ 	.word	0x0000a360
        /*09d0*/ 	.word	0x00000066
        /*09d4*/ 	.word	0x00000050
        /*09d8*/ 	.short	0x010a
        /*09da*/ 	.byte	0xff
	.zero		1


	//----- nvinfo : EIATTR_NUM_MBARRIERS
	.align		4
.L_48:
        /*09dc*/ 	.byte	0x03, 0x38
        /*09de*/ 	.short	0x0024


	//----- nvinfo : EIATTR_EXIT_INSTR_OFFSETS
	.align		4
        /*09e0*/ 	.byte	0x04, 0x1c
        /*09e2*/ 	.short	(.L_50 - .L_49)


	//   ....[0]....
.L_49:
        /*09e4*/ 	.word	0x000029d0


	//   ....[1]....
        /*09e8*/ 	.word	0x00002ee0


	//   ....[2]....
        /*09ec*/ 	.word	0x00002f40


	//   ....[3]....
        /*09f0*/ 	.word	0x00003ec0


	//   ....[4]....
        /*09f4*/ 	.word	0x00005030


	//   ....[5]....
        /*09f8*/ 	.word	0x00005070


	//   ....[6]....
        /*09fc*/ 	.word	0x000097a0


	//----- nvinfo : EIATTR_MAX_THREADS
	.align		4
.L_50:
        /*0a00*/ 	.byte	0x04, 0x05
        /*0a02*/ 	.short	(.L_52 - .L_51)
.L_51:
        /*0a04*/ 	.word	0x00000100
        /*0a08*/ 	.word	0x00000001
        /*0a0c*/ 	.word	0x00000001


	//----- nvinfo : EIATTR_CRS_STACK_SIZE
	.align		4
.L_52:
        /*0a10*/ 	.byte	0x04, 0x1e
        /*0a12*/ 	.short	(.L_54 - .L_53)
.L_53:
        /*0a14*/ 	.word	0x00000000


	//----- nvinfo : EIATTR_CBANK_PARAM_SIZE
	.align		4
.L_54:
        /*0a18*/ 	.byte	0x03, 0x19
        /*0a1a*/ 	.short	0x0800


	//----- nvinfo : EIATTR_PARAM_CBANK
	.align		4
        /*0a1c*/ 	.byte	0x04, 0x0a
        /*0a1e*/ 	.short	(.L_56 - .L_55)
	.align		4
.L_55:
        /*0a20*/ 	.word	index@(.nv.constant0._ZN7cutlass13device_kernelINS_4gemm6kernel13GemmUniversalIN4cute5tupleIJiiiiEEENS1_10collective13CollectiveMmaINS1_35MainloopSm100TmaUmmaWarpSpecializedILi5ELi2ELi4ENS5_IJNS4_1CILi1EEENSA_ILi2EEESB_EEEEENS5_IJNSA_ILi64EEENSA_ILi256EEENSA_ILi128EEEEEENS_12float_e4m3_tENS5_IJlSB_lEEESJ_SK_NS4_8TiledMMAINS4_8MMA_AtomIJNS4_10MMA_TraitsINS4_19SM100_MMA_F8F6F4_SSEJSJ_SJ_fSF_SG_NS4_17integral_constantINS4_4UMMA5MajorELSR_0EEESS_NSP_INSQ_7ScaleInELST_0EEESU_EEEEEENS4_6LayoutINS5_IJSB_SB_SB_EEENS5_IJNSA_ILi0EEESZ_SZ_EEEEENS5_IJNS4_10UnderscoreES12_S12_EEEEENS4_23SM90_TMA_LOAD_MULTICASTENS4_14ComposedLayoutINS4_7SwizzleILi3ELi4ELi3EEENS4_18smem_ptr_flag_bitsILi8EEENSX_INS5_IJNSA_ILi8EEESH_EEENS5_IJSH_SB_EEEEEEEvNS4_8identityENS4_13SM90_TMA_LOADES1F_vS1G_EENS_8epilogue10collective18CollectiveEpilogueINS1J_23Sm100TmaWarpSpecializedILi4ELi2ELi32ELb0ELb0EEEJSI_NS5_IJNSX_ISF_SB_EES1O_EEESJ_SK_SJ_SK_NS1J_6fusion15FusionCallbacksIS1N_NS1Q_17LinearCombinationISJ_fSJ_fLNS_15FloatRoundStyleE2EEESI_S1P_JEEENS4_5SM1004TMEM4LOAD26SM100_TMEM_LOAD_16dp32b32xES1H_NS16_INS17_ILi2ELi4ELi3EEES1A_NSX_INS5_IJS1B_SF_EEENS5_IJSF_SB_EEEEEEENS4_39AutoVectorizingCopyWithAssumedAlignmentILi128EEENS4_14SM90_TMA_STOREES24_S26_S26_EEEvvEEEEvNT_6ParamsE)
        /*0a24*/ 	.short	0x0380
        /*0a26*/ 	.short	0x0800


	//----- nvinfo : EIATTR_SW_WAR
	.align		4
.L_56:
        /*0a28*/ 	.byte	0x04, 0x36
        /*0a2a*/ 	.short	(.L_58 - .L_57)
.L_57:
        /*0a2c*/ 	.word	0x00000008
.L_58:


//--------------------- .nv.callgraph             --------------------------
	.section	.nv.callgraph,"",@"SHT_CUDA_CALLGRAPH"
	.align	4
	.sectionentsize	8
	.align		4
        /*0000*/ 	.word	0x00000000
	.align		4
        /*0004*/ 	.word	0xffffffff
	.align		4
        /*0008*/ 	.word	index@(_ZN7cutlass13device_kernelINS_4gemm6kernel13GemmUniversalIN4cute5tupleIJiiiiEEENS1_10collective13CollectiveMmaINS1_35MainloopSm100TmaUmmaWarpSpecializedILi5ELi2ELi4ENS5_IJNS4_1CILi1EEENSA_ILi2EEESB_EEEEENS5_IJNSA_ILi64EEENSA_ILi256EEENSA_ILi128EEEEEENS_12float_e4m3_tENS5_IJlSB_lEEESJ_SK_NS4_8TiledMMAINS4_8MMA_AtomIJNS4_10MMA_TraitsINS4_19SM100_MMA_F8F6F4_SSEJSJ_SJ_fSF_SG_NS4_17integral_constantINS4_4UMMA5MajorELSR_0EEESS_NSP_INSQ_7ScaleInELST_0EEESU_EEEEEENS4_6LayoutINS5_IJSB_SB_SB_EEENS5_IJNSA_ILi0EEESZ_SZ_EEEEENS5_IJNS4_10UnderscoreES12_S12_EEEEENS4_23SM90_TMA_LOAD_MULTICASTENS4_14ComposedLayoutINS4_7SwizzleILi3ELi4ELi3EEENS4_18smem_ptr_flag_bitsILi8EEENSX_INS5_IJNSA_ILi8EEESH_EEENS5_IJSH_SB_EEEEEEEvNS4_8identityENS4_13SM90_TMA_LOADES1F_vS1G_EENS_8epilogue10collective18CollectiveEpilogueINS1J_23Sm100TmaWarpSpecializedILi4ELi2ELi32ELb0ELb0EEEJSI_NS5_IJNSX_ISF_SB_EES1O_EEESJ_SK_SJ_SK_NS1J_6fusion15FusionCallbacksIS1N_NS1Q_17LinearCombinationISJ_fSJ_fLNS_15FloatRoundStyleE2EEESI_S1P_JEEENS4_5SM1004TMEM4LOAD26SM100_TMEM_LOAD_16dp32b32xES1H_NS16_INS17_ILi2ELi4ELi3EEES1A_NSX_INS5_IJS1B_SF_EEENS5_IJSF_SB_EEEEEEENS4_39AutoVectorizingCopyWithAssumedAlignmentILi128EEENS4_14SM90_TMA_STOREES24_S26_S26_EEEvvEEEEvNT_6ParamsE)
	.align		4
        /*000c*/ 	.word	index@(__assertfail)
	.align		4
        /*0010*/ 	.word	0x00000000
	.align		4
        /*0014*/ 	.word	0xfffffffe
	.align		4
        /*0018*/ 	.word	0x00000000
	.align		4
        /*001c*/ 	.word	0xfffffffd
	.align		4
        /*0020*/ 	.word	0x00000000
	.align		4
        /*0024*/ 	.word	0xfffffffc


//--------------------- .nv.constant4             --------------------------
	.section	.nv.constant4,"a",@progbits
	.align	8
	.align		8
.nv.constant4:
        /*0000*/ 	.dword	__assertfail
	.align		8
        /*0008*/ 	.dword	__unnamed_1
	.align		8
        /*0010*/ 	.dword	__unnamed_2
	.align		8
        /*0018*/ 	.dword	__unnamed_3
	.align		8
        /*0020*/ 	.dword	_ZN39_INTERNAL_5a30d0b1_4_k_cu_cb2b2077_73544cuda3std3__45__cpo5beginE
	.align		8
        /*0028*/ 	.dword	_ZN39_INTERNAL_5a30d0b1_4_k_cu_cb2b2077_73544cuda3std3__45__cpo3endE
	.align		8
        /*0030*/ 	.dword	_ZN39_INTERNAL_5a30d0b1_4_k_cu_cb2b2077_73544cuda3std3__45__cpo6cbeginE
	.align		8
        /*0038*/ 	.dword	_ZN39_INTERNAL_5a30d0b1_4_k_cu_cb2b2077_73544cuda3std3__45__cpo4cendE
	.align		8
        /*0040*/ 	.dword	_ZN39_INTERNAL_5a30d0b1_4_k_cu_cb2b2077_73544cuda3std3__441_GLOBAL__N__5a30d0b1_4_k_cu_cb2b2077_73546ignoreE
	.align		8
        /*0048*/ 	.dword	_ZN39_INTERNAL_5a30d0b1_4_k_cu_cb2b2077_73544cuda3std3__419piecewise_constructE
	.align		8
        /*0050*/ 	.dword	_ZN39_INTERNAL_5a30d0b1_4_k_cu_cb2b2077_73544cuda3std3__48in_placeE
	.align		8
        /*0058*/ 	.dword	_ZN39_INTERNAL_5a30d0b1_4_k_cu_cb2b2077_73544cuda3std6ranges3__45__cpo4swapE
	.align		8
        /*0060*/ 	.dword	_ZN39_INTERNAL_5a30d0b1_4_k_cu_cb2b2077_73544cuda3std6ranges3__45__cpo9iter_moveE
	.align		8
        /*0068*/ 	.dword	_ZN39_INTERNAL_5a30d0b1_4_k_cu_cb2b2077_73544cute7productE
	.align		8
        /*0070*/ 	.dword	_ZN39_INTERNAL_5a30d0b1_4_k_cu_cb2b2077_73544cute1_E
	.align		8
        /*0078*/ 	.dword	$str$25
	.align		8
        /*0080*/ 	.dword	$str$26
	.align		8
        /*0088*/ 	.dword	$str$27
	.align		8
        /*0090*/ 	.dword	$str$28


//--------------------- .text._ZN7cutlass13device_kernelINS_4gemm6kernel13GemmUniversalIN4cute5tupleIJiiiiEEENS1_10collective13CollectiveMmaINS1_35MainloopSm100TmaUmmaWarpSpecializedILi5ELi2ELi4ENS5_IJNS4_1CILi1EEENSA_ILi2EEESB_EEEEENS5_IJNSA_ILi64EEENSA_ILi256EEENSA_ILi128EEEEEENS_12float_e4m3_tENS5_IJlSB_lEEESJ_SK_NS4_8TiledMMAINS4_8MMA_AtomIJNS4_10MMA_TraitsINS4_19SM100_MMA_F8F6F4_SSEJSJ_SJ_fSF_SG_NS4_17integral_constantINS4_4UMMA5MajorELSR_0EEESS_NSP_INSQ_7ScaleInELST_0EEESU_EEEEEENS4_6LayoutINS5_IJSB_SB_SB_EEENS5_IJNSA_ILi0EEESZ_SZ_EEEEENS5_IJNS4_10UnderscoreES12_S12_EEEEENS4_23SM90_TMA_LOAD_MULTICASTENS4_14ComposedLayoutINS4_7SwizzleILi3ELi4ELi3EEENS4_18smem_ptr_flag_bitsILi8EEENSX_INS5_IJNSA_ILi8EEESH_EEENS5_IJSH_SB_EEEEEEEvNS4_8identityENS4_13SM90_TMA_LOADES1F_vS1G_EENS_8epilogue10collective18CollectiveEpilogueINS1J_23Sm100TmaWarpSpecializedILi4ELi2ELi32ELb0ELb0EEEJSI_NS5_IJNSX_ISF_SB_EES1O_EEESJ_SK_SJ_SK_NS1J_6fusion15FusionCallbacksIS1N_NS1Q_17LinearCombinationISJ_fSJ_fLNS_15FloatRoundStyleE2EEESI_S1P_JEEENS4_5SM1004TMEM4LOAD26SM100_TMEM_LOAD_16dp32b32xES1H_NS16_INS17_ILi2ELi4ELi3EEES1A_NSX_INS5_IJS1B_SF_EEENS5_IJSF_SB_EEEEEEENS4_39AutoVectorizingCopyWithAssumedAlignmentILi128EEENS4_14SM90_TMA_STOREES24_S26_S26_EEEvvEEEEvNT_6ParamsE --------------------------
	.section	.text._ZN7cutlass13device_kernelINS_4gemm6kernel13GemmUniversalIN4cute5tupleIJiiiiEEENS1_10collective13CollectiveMmaINS1_35MainloopSm100TmaUmmaWarpSpecializedILi5ELi2ELi4ENS5_IJNS4_1CILi1EEENSA_ILi2EEESB_EEEEENS5_IJNSA_ILi64EEENSA_ILi256EEENSA_ILi128EEEEEENS_12float_e4m3_tENS5_IJlSB_lEEESJ_SK_NS4_8TiledMMAINS4_8MMA_AtomIJNS4_10MMA_TraitsINS4_19SM100_MMA_F8F6F4_SSEJSJ_SJ_fSF_SG_NS4_17integral_constantINS4_4UMMA5MajorELSR_0EEESS_NSP_INSQ_7ScaleInELST_0EEESU_EEEEEENS4_6LayoutINS5_IJSB_SB_SB_EEENS5_IJNSA_ILi0EEESZ_SZ_EEEEENS5_IJNS4_10UnderscoreES12_S12_EEEEENS4_23SM90_TMA_LOAD_MULTICASTENS4_14ComposedLayoutINS4_7SwizzleILi3ELi4ELi3EEENS4_18smem_ptr_flag_bitsILi8EEENSX_INS5_IJNSA_ILi8EEESH_EEENS5_IJSH_SB_EEEEEEEvNS4_8identityENS4_13SM90_TMA_LOADES1F_vS1G_EENS_8epilogue10collective18CollectiveEpilogueINS1J_23Sm100TmaWarpSpecializedILi4ELi2ELi32ELb0ELb0EEEJSI_NS5_IJNSX_ISF_SB_EES1O_EEESJ_SK_SJ_SK_NS1J_6fusion15FusionCallbacksIS1N_NS1Q_17LinearCombinationISJ_fSJ_fLNS_15FloatRoundStyleE2EEESI_S1P_JEEENS4_5SM1004TMEM4LOAD26SM100_TMEM_LOAD_16dp32b32xES1H_NS16_INS17_ILi2ELi4ELi3EEES1A_NSX_INS5_IJS1B_SF_EEENS5_IJSF_SB_EEEEEEENS4_39AutoVectorizingCopyWithAssumedAlignmentILi128EEENS4_14SM90_TMA_STOREES24_S26_S26_EEEvvEEEEvNT_6ParamsE,"ax",@progbits
	.align	128
.text._ZN7cutlass13device_kernelINS_4gemm6kernel13GemmUniversalIN4cute5tupleIJiiiiEEENS1_10collective13CollectiveMmaINS1_35MainloopSm100TmaUmmaWarpSpecializedILi5ELi2ELi4ENS5_IJNS4_1CILi1EEENSA_ILi2EEESB_EEEEENS5_IJNSA_ILi64EEENSA_ILi256EEENSA_ILi128EEEEEENS_12float_e4m3_tENS5_IJlSB_lEEESJ_SK_NS4_8TiledMMAINS4_8MMA_AtomIJNS4_10MMA_TraitsINS4_19SM100_MMA_F8F6F4_SSEJSJ_SJ_fSF_SG_NS4_17integral_constantINS4_4UMMA5MajorELSR_0EEESS_NSP_INSQ_7ScaleInELST_0EEESU_EEEEEENS4_6LayoutINS5_IJSB_SB_SB_EEENS5_IJNSA_ILi0EEESZ_SZ_EEEEENS5_IJNS4_10UnderscoreES12_S12_EEEEENS4_23SM90_TMA_LOAD_MULTICASTENS4_14ComposedLayoutINS4_7SwizzleILi3ELi4ELi3EEENS4_18smem_ptr_flag_bitsILi8EEENSX_INS5_IJNSA_ILi8EEESH_EEENS5_IJSH_SB_EEEEEEEvNS4_8identityENS4_13SM90_TMA_LOADES1F_vS1G_EENS_8epilogue10collective18CollectiveEpilogueINS1J_23Sm100TmaWarpSpecializedILi4ELi2ELi32ELb0ELb0EEEJSI_NS5_IJNSX_ISF_SB_EES1O_EEESJ_SK_SJ_SK_NS1J_6fusion15FusionCallbacksIS1N_NS1Q_17LinearCombinationISJ_fSJ_fLNS_15FloatRoundStyleE2EEESI_S1P_JEEENS4_5SM1004TMEM4LOAD26SM100_TMEM_LOAD_16dp32b32xES1H_NS16_INS17_ILi2ELi4ELi3EEES1A_NSX_INS5_IJS1B_SF_EEENS5_IJSF_SB_EEEEEEENS4_39AutoVectorizingCopyWithAssumedAlignmentILi128EEENS4_14SM90_TMA_STOREES24_S26_S26_EEEvvEEEEvNT_6ParamsE:
        .type           _ZN7cutlass13device_kernelINS_4gemm6kernel13GemmUniversalIN4cute5tupleIJiiiiEEENS1_10collective13CollectiveMmaINS1_35MainloopSm100TmaUmmaWarpSpecializedILi5ELi2ELi4ENS5_IJNS4_1CILi1EEENSA_ILi2EEESB_EEEEENS5_IJNSA_ILi64EEENSA_ILi256EEENSA_ILi128EEEEEENS_12float_e4m3_tENS5_IJlSB_lEEESJ_SK_NS4_8TiledMMAINS4_8MMA_AtomIJNS4_10MMA_TraitsINS4_19SM100_MMA_F8F6F4_SSEJSJ_SJ_fSF_SG_NS4_17integral_constantINS4_4UMMA5MajorELSR_0EEESS_NSP_INSQ_7ScaleInELST_0EEESU_EEEEEENS4_6LayoutINS5_IJSB_SB_SB_EEENS5_IJNSA_ILi0EEESZ_SZ_EEEEENS5_IJNS4_10UnderscoreES12_S12_EEEEENS4_23SM90_TMA_LOAD_MULTICASTENS4_14ComposedLayoutINS4_7SwizzleILi3ELi4ELi3EEENS4_18smem_ptr_flag_bitsILi8EEENSX_INS5_IJNSA_ILi8EEESH_EEENS5_IJSH_SB_EEEEEEEvNS4_8identityENS4_13SM90_TMA_LOADES1F_vS1G_EENS_8epilogue10collective18CollectiveEpilogueINS1J_23Sm100TmaWarpSpecializedILi4ELi2ELi32ELb0ELb0EEEJSI_NS5_IJNSX_ISF_SB_EES1O_EEESJ_SK_SJ_SK_NS1J_6fusion15FusionCallbacksIS1N_NS1Q_17LinearCombinationISJ_fSJ_fLNS_15FloatRoundStyleE2EEESI_S1P_JEEENS4_5SM1004TMEM4LOAD26SM100_TMEM_LOAD_16dp32b32xES1H_NS16_INS17_ILi2ELi4ELi3EEES1A_NSX_INS5_IJS1B_SF_EEENS5_IJSF_SB_EEEEEEENS4_39AutoVectorizingCopyWithAssumedAlignmentILi128EEENS4_14SM90_TMA_STOREES24_S26_S26_EEEvvEEEEvNT_6ParamsE,@function
        .size           _ZN7cutlass13device_kernelINS_4gemm6kernel13GemmUniversalIN4cute5tupleIJiiiiEEENS1_10collective13CollectiveMmaINS1_35MainloopSm100TmaUmmaWarpSpecializedILi5ELi2ELi4ENS5_IJNS4_1CILi1EEENSA_ILi2EEESB_EEEEENS5_IJNSA_ILi64EEENSA_ILi256EEENSA_ILi128EEEEEENS_12float_e4m3_tENS5_IJlSB_lEEESJ_SK_NS4_8TiledMMAINS4_8MMA_AtomIJNS4_10MMA_TraitsINS4_19SM100_MMA_F8F6F4_SSEJSJ_SJ_fSF_SG_NS4_17integral_constantINS4_4UMMA5MajorELSR_0EEESS_NSP_INSQ_7ScaleInELST_0EEESU_EEEEEENS4_6LayoutINS5_IJSB_SB_SB_EEENS5_IJNSA_ILi0EEESZ_SZ_EEEEENS5_IJNS4_10UnderscoreES12_S12_EEEEENS4_23SM90_TMA_LOAD_MULTICASTENS4_14ComposedLayoutINS4_7SwizzleILi3ELi4ELi3EEENS4_18smem_ptr_flag_bitsILi8EEENSX_INS5_IJNSA_ILi8EEESH_EEENS5_IJSH_SB_EEEEEEEvNS4_8identityENS4_13SM90_TMA_LOADES1F_vS1G_EENS_8epilogue10collective18CollectiveEpilogueINS1J_23Sm100TmaWarpSpecializedILi4ELi2ELi32ELb0ELb0EEEJSI_NS5_IJNSX_ISF_SB_EES1O_EEESJ_SK_SJ_SK_NS1J_6fusion15FusionCallbacksIS1N_NS1Q_17LinearCombinationISJ_fSJ_fLNS_15FloatRoundStyleE2EEESI_S1P_JEEENS4_5SM1004TMEM4LOAD26SM100_TMEM_LOAD_16dp32b32xES1H_NS16_INS17_ILi2ELi4ELi3EEES1A_NSX_INS5_IJS1B_SF_EEENS5_IJSF_SB_EEEEEEENS4_39AutoVectorizingCopyWithAssumedAlignmentILi128EEENS4_14SM90_TMA_STOREES24_S26_S26_EEEvvEEEEvNT_6ParamsE,(.L_x_180 - _ZN7cutlass13device_kernelINS_4gemm6kernel13GemmUniversalIN4cute5tupleIJiiiiEEENS1_10collective13CollectiveMmaINS1_35MainloopSm100TmaUmmaWarpSpecializedILi5ELi2ELi4ENS5_IJNS4_1CILi1EEENSA_ILi2EEESB_EEEEENS5_IJNSA_ILi64EEENSA_ILi256EEENSA_ILi128EEEEEENS_12float_e4m3_tENS5_IJlSB_lEEESJ_SK_NS4_8TiledMMAINS4_8MMA_AtomIJNS4_10MMA_TraitsINS4_19SM100_MMA_F8F6F4_SSEJSJ_SJ_fSF_SG_NS4_17integral_constantINS4_4UMMA5MajorELSR_0EEESS_NSP_INSQ_7ScaleInELST_0EEESU_EEEEEENS4_6LayoutINS5_IJSB_SB_SB_EEENS5_IJNSA_ILi0EEESZ_SZ_EEEEENS5_IJNS4_10UnderscoreES12_S12_EEEEENS4_23SM90_TMA_LOAD_MULTICASTENS4_14ComposedLayoutINS4_7SwizzleILi3ELi4ELi3EEENS4_18smem_ptr_flag_bitsILi8EEENSX_INS5_IJNSA_ILi8EEESH_EEENS5_IJSH_SB_EEEEEEEvNS4_8identityENS4_13SM90_TMA_LOADES1F_vS1G_EENS_8epilogue10collective18CollectiveEpilogueINS1J_23Sm100TmaWarpSpecializedILi4ELi2ELi32ELb0ELb0EEEJSI_NS5_IJNSX_ISF_SB_EES1O_EEESJ_SK_SJ_SK_NS1J_6fusion15FusionCallbacksIS1N_NS1Q_17LinearCombinationISJ_fSJ_fLNS_15FloatRoundStyleE2EEESI_S1P_JEEENS4_5SM1004TMEM4LOAD26SM100_TMEM_LOAD_16dp32b32xES1H_NS16_INS17_ILi2ELi4ELi3EEES1A_NSX_INS5_IJS1B_SF_EEENS5_IJSF_SB_EEEEEEENS4_39AutoVectorizingCopyWithAssumedAlignmentILi128EEENS4_14SM90_TMA_STOREES24_S26_S26_EEEvvEEEEvNT_6ParamsE)
        .other          _ZN7cutlass13device_kernelINS_4gemm6kernel13GemmUniversalIN4cute5tupleIJiiiiEEENS1_10collective13CollectiveMmaINS1_35MainloopSm100TmaUmmaWarpSpecializedILi5ELi2ELi4ENS5_IJNS4_1CILi1EEENSA_ILi2EEESB_EEEEENS5_IJNSA_ILi64EEENSA_ILi256EEENSA_ILi128EEEEEENS_12float_e4m3_tENS5_IJlSB_lEEESJ_SK_NS4_8TiledMMAINS4_8MMA_AtomIJNS4_10MMA_TraitsINS4_19SM100_MMA_F8F6F4_SSEJSJ_SJ_fSF_SG_NS4_17integral_constantINS4_4UMMA5MajorELSR_0EEESS_NSP_INSQ_7ScaleInELST_0EEESU_EEEEEENS4_6LayoutINS5_IJSB_SB_SB_EEENS5_IJNSA_ILi0EEESZ_SZ_EEEEENS5_IJNS4_10UnderscoreES12_S12_EEEEENS4_23SM90_TMA_LOAD_MULTICASTENS4_14ComposedLayoutINS4_7SwizzleILi3ELi4ELi3EEENS4_18smem_ptr_flag_bitsILi8EEENSX_INS5_IJNSA_ILi8EEESH_EEENS5_IJSH_SB_EEEEEEEvNS4_8identityENS4_13SM90_TMA_LOADES1F_vS1G_EENS_8epilogue10collective18CollectiveEpilogueINS1J_23Sm100TmaWarpSpecializedILi4ELi2ELi32ELb0ELb0EEEJSI_NS5_IJNSX_ISF_SB_EES1O_EEESJ_SK_SJ_SK_NS1J_6fusion15FusionCallbacksIS1N_NS1Q_17LinearCombinationISJ_fSJ_fLNS_15FloatRoundStyleE2EEESI_S1P_JEEENS4_5SM1004TMEM4LOAD26SM100_TMEM_LOAD_16dp32b32xES1H_NS16_INS17_ILi2ELi4ELi3EEES1A_NSX_INS5_IJS1B_SF_EEENS5_IJSF_SB_EEEEEEENS4_39AutoVectorizingCopyWithAssumedAlignmentILi128EEENS4_14SM90_TMA_STOREES24_S26_S26_EEEvvEEEEvNT_6ParamsE,@"STO_CUDA_ENTRY STV_DEFAULT"
_ZN7cutlass13device_kernelINS_4gemm6kernel13GemmUniversalIN4cute5tupleIJiiiiEEENS1_10collective13CollectiveMmaINS1_35MainloopSm100TmaUmmaWarpSpecializedILi5ELi2ELi4ENS5_IJNS4_1CILi1EEENSA_ILi2EEESB_EEEEENS5_IJNSA_ILi64EEENSA_ILi256EEENSA_ILi128EEEEEENS_12float_e4m3_tENS5_IJlSB_lEEESJ_SK_NS4_8TiledMMAINS4_8MMA_AtomIJNS4_10MMA_TraitsINS4_19SM100_MMA_F8F6F4_SSEJSJ_SJ_fSF_SG_NS4_17integral_constantINS4_4UMMA5MajorELSR_0EEESS_NSP_INSQ_7ScaleInELST_0EEESU_EEEEEENS4_6LayoutINS5_IJSB_SB_SB_EEENS5_IJNSA_ILi0EEESZ_SZ_EEEEENS5_IJNS4_10UnderscoreES12_S12_EEEEENS4_23SM90_TMA_LOAD_MULTICASTENS4_14ComposedLayoutINS4_7SwizzleILi3ELi4ELi3EEENS4_18smem_ptr_flag_bitsILi8EEENSX_INS5_IJNSA_ILi8EEESH_EEENS5_IJSH_SB_EEEEEEEvNS4_8identityENS4_13SM90_TMA_LOADES1F_vS1G_EENS_8epilogue10collective18CollectiveEpilogueINS1J_23Sm100TmaWarpSpecializedILi4ELi2ELi32ELb0ELb0EEEJSI_NS5_IJNSX_ISF_SB_EES1O_EEESJ_SK_SJ_SK_NS1J_6fusion15FusionCallbacksIS1N_NS1Q_17LinearCombinationISJ_fSJ_fLNS_15FloatRoundStyleE2EEESI_S1P_JEEENS4_5SM1004TMEM4LOAD26SM100_TMEM_LOAD_16dp32b32xES1H_NS16_INS17_ILi2ELi4ELi3EEES1A_NSX_INS5_IJS1B_SF_EEENS5_IJSF_SB_EEEEEEENS4_39AutoVectorizingCopyWithAssumedAlignmentILi128EEENS4_14SM90_TMA_STOREES24_S26_S26_EEEvvEEEEvNT_6ParamsE:
[----:B------:R-:W1:Y:S01]  /*0000*/  LDC R1, c[0x0][0x37c] ;  /* 0x0000df00ff017b82 */ /* 0x000e620000000800 */
[----:B------:R-:W2:Y:S01]  /*0010*/  S2R R95, SR_TID.X ;  /* 0x00000000005f7919 */ /* 0x000ea20000002100 */
[----:B------:R-:W3:Y:S01]  /*0020*/  LDCU.64 UR8, c[0x0][0x890] ;  /* 0x00011200ff0877ac */ /* 0x000ee20008000a00 */
[----:B------:R-:W-:Y:S02]  /*0030*/  PRMT R85, RZ, 0x7610, R85 ;  /* 0x00007610ff557816 */ /* 0x000fe40000000055 */
[----:B------:R-:W-:Y:S01]  /*0040*/  ELECT P3, URZ, PT ;  /* 0x0000000000ff782f */ /* 0x000fe20003860000 */
[----:B---3--:R-:W-:-:S04]  /*0050*/  UISETP.NE.U32.AND UP0, UPT, UR8, URZ, UPT ;  /* 0x000000ff0800728c */ /* 0x008fc8000bf05070 */
[----:B------:R-:W-:Y:S01]  /*0060*/  UISETP.NE.AND.EX UP0, UPT, UR9, URZ, UPT, UP0 ;  /* 0x000000ff0900728c */ /* 0x000fe2000bf05300 */
[----:B--2---:R-:W-:-:S05]  /*0070*/  SHF.R.U32.HI R86, RZ, 0x5, R95 ;  /* 0x00000005ff567819 */ /* 0x004fca000001165f */
[----:B------:R-:W2:Y:S02]  /*0080*/  SHFL.IDX PT, R0, R86, RZ, 0x1f ;  /* 0x00001fff56007589 */ /* 0x000ea400000e0000 */
[----:B--2---:R-:W-:Y:S01]  /*0090*/  R2UR UR17, R0 ;  /* 0x00000000001172ca */ /* 0x004fe200000e0000 */
[----:B-1----:R-:W-:-:S14]  /*00a0*/  BRA.U UP0, `(.L_x_0) ;  /* 0x0000000100307547 */ /* 0x002fdc000b800000 */
[----:B------:R-:W1:Y:S02]  /*00b0*/  LDCU.64 UR4, c[0x0][0x888] ;  /* 0x00011100ff0477ac */ /* 0x000e640008000a00 */
[----:B-1----:R-:W-:-:S04]  /*00c0*/  UISETP.NE.U32.AND UP0, UPT, UR4, URZ, UPT ;  /* 0x000000ff0400728c */ /* 0x002fc8000bf05070 */
[----:B------:R-:W-:-:S09]  /*00d0*/  UISETP.NE.AND.EX UP0, UPT, UR5, URZ, UPT, UP0 ;  /* 0x000000ff0500728c */ /* 0x000fd2000bf05300 */
[----:B------:R-:W-:Y:S05]  /*00e0*/  BRA.U !UP0, `(.L_x_1) ;  /* 0x0000000108147547 */ /* 0x000fea000b800000 */
[----:B------:R-:W1:Y:S01]  /*00f0*/  LDC.64 R2, c[0x0][0x888] ;  /* 0x00022200ff027b82 */ /* 0x000e620000000a00 */
[----:B------:R-:W1:Y:S02]  /*0100*/  LDCU.64 UR4, c[0x0][0x358] ;  /* 0x00006b00ff0477ac */ /* 0x000e640008000a00 */
[----:B-1----:R1:W5:Y:S01]  /*0110*/  LDG.E R41, desc[UR4][R2.64] ;  /* 0x0000000402297981 */ /* 0x002362000c1e1900 */
[----:B------:R-:W-:Y:S01]  /*0120*/  HFMA2 R85, -RZ, RZ, 0, 5.9604644775390625e-08 ;  /* 0x00000001ff557431 */ /* 0x000fe200000001ff */
[----:B------:R-:W-:Y:S05]  /*0130*/  BRA `(.L_x_0) ;  /* 0x00000000000c7947 */ /* 0x000fea0003800000 */
.L_x_1:
[----:B------:R-:W1:Y:S01]  /*0140*/  LDCU UR4, c[0x0][0x880] ;  /* 0x00011000ff0477ac */ /* 0x000e620008000800 */
[----:B------:R-:W-:Y:S01]  /*0150*/  HFMA2 R85, -RZ, RZ, 0, 5.9604644775390625e-08 ;  /* 0x00000001ff557431 */ /* 0x000fe200000001ff */
[----:B-1----:R-:W-:-:S07]  /*0160*/  MOV R41, UR4 ;  /* 0x0000000400297c02 */ /* 0x002fce0008000f00 */
.L_x_0:
[----:B------:R-:W2:Y:S02]  /*0170*/  LDCU.64 UR4, c[0x0][0x8b0] ;  /* 0x00011600ff0477ac */ /* 0x000ea40008000a00 */
[----:B--2---:R-:W-:-:S04]  /*0180*/  UISETP.NE.U32.AND UP0, UPT, UR4, URZ, UPT ;  /* 0x000000ff0400728c */ /* 0x004fc8000bf05070 */
[----:B------:R-:W-:-:S09]  /*0190*/  UISETP.NE.AND.EX UP0, UPT, UR5, URZ, UPT, UP0 ;  /* 0x000000ff0500728c */ /* 0x000fd2000bf05300 */
[----:B------:R-:W-:Y:S05]  /*01a0*/  BRA.U UP0, `(.L_x_2) ;  /* 0x0000000100287547 */ /* 0x000fea000b800000 */
[----:B------:R-:W2:Y:S02]  /*01b0*/  LDCU.64 UR4, c[0x0][0x8a8] ;  /* 0x00011500ff0477ac */ /* 0x000ea40008000a00 */
[----:B--2---:R-:W-:-:S04]  /*01c0*/  UISETP.NE.U32.AND UP0, UPT, UR4, URZ, UPT ;  /* 0x000000ff0400728c */ /* 0x004fc8000bf05070 */
[----:B------:R-:W-:-:S09]  /*01d0*/  UISETP.NE.AND.EX UP0, UPT, UR5, URZ, UPT, UP0 ;  /* 0x000000ff0500728c */ /* 0x000fd2000bf05300 */
[----:B------:R-:W-:Y:S05]  /*01e0*/  BRA.U !UP0, `(.L_x_3) ;  /* 0x0000000108107547 */ /* 0x000fea000b800000 */
[----:B------:R-:W2:Y:S01]  /*01f0*/  LDC.64 R38, c[0x0][0x8a8] ;  /* 0x00022a00ff267b82 */ /* 0x000ea20000000a00 */
[----:B------:R-:W2:Y:S02]  /*0200*/  LDCU.64 UR4, c[0x0][0x358] ;  /* 0x00006b00ff0477ac */ /* 0x000ea40008000a00 */
[----:B--2---:R2:W5:Y:S01]  /*0210*/  LDG.E R38, desc[UR4][R38.64] ;  /* 0x0000000426267981 */ /* 0x004562000c1e1900 */
[----:B------:R-:W-:Y:S05]  /*0220*/  BRA `(.L_x_2) ;  /* 0x0000000000087947 */ /* 0x000fea0003800000 */
.L_x_3:
[----:B------:R-:W2:Y:S02]  /*0230*/  LDCU UR4, c[0x0][0x8a0] ;  /* 0x00011400ff0477ac */ /* 0x000ea40008000800 */
[----:B--2---:R-:W-:Y:S02]  /*0240*/  MOV R38, UR4 ;  /* 0x0000000400267c02 */ /* 0x004fe40008000f00 */
.L_x_2:
[----:B------:R-:W-:Y:S01]  /*0250*/  IMAD.U32 R0, RZ, RZ, UR17 ;  /* 0x00000011ff007e24 */ /* 0x000fe2000f8e00ff */
[----:B------:R-:W-:Y:S04]  /*0260*/  BSSY.RECONVERGENT B0, `(.L_x_4) ;  /* 0x000000c000007945 */ /* 0x000fe80003800200 */
[C---:B------:R-:W-:Y:S02]  /*0270*/  ISETP.NE.OR P1, PT, R0.reuse, 0x1, !P3 ;  /* 0x000000010000780c */ /* 0x040fe40005f25670 */
[----:B------:R-:W-:-:S11]  /*0280*/  ISETP.NE.OR P0, PT, R0, 0x3, !P3 ;  /* 0x000000030000780c */ /* 0x000fd60005f05670 */
[----:B------:R-:W-:Y:S05]  /*0290*/  @P1 BRA `(.L_x_5) ;  /* 0x0000000000201947 */ /* 0x000fea0003800000 */
[----:B------:R-:W3:Y:S02]  /*02a0*/  LDCU.64 UR4, c[0x0][0x348] ;  /* 0x00006900ff0477ac */ /* 0x000ee40008000a00 */
[----:B---3--:R-:W-:Y:S02]  /*02b0*/  UIADD3 UR6, UP1, UPT, UR4, 0x80, URZ ;  /* 0x0000008004067890 */ /* 0x008fe4000ff3e0ff */
[----:B------:R-:W-:Y:S02]  /*02c0*/  UIADD3 UR4, UP0, UPT, UR4, 0x180, URZ ;  /* 0x0000018004047890 */ /* 0x000fe4000ff1e0ff */
[----:B------:R-:W-:Y:S02]  /*02d0*/  UIADD3.X UR7, UPT, UPT, URZ, UR5, URZ, UP1, !UPT ;  /* 0x00000005ff077290 */ /* 0x000fe40008ffe4ff */
[----:B------:R-:W-:-:S07]  /*02e0*/  UIADD3.X UR5, UPT, UPT, URZ, UR5, URZ, UP0, !UPT ;  /* 0x00000005ff057290 */ /* 0x000fce00087fe4ff */
[----:B------:R3:W-:Y:S02]  /*02f0*/  UTMACCTL.PF [UR6] ;  /* 0x00000000060079b9 */ /* 0x0007e40008040000 */
[----:B------:R3:W-:Y:S02]  /*0300*/  UTMACCTL.PF [UR4] ;  /* 0x00000000040079b9 */ /* 0x0007e40008040000 */
[----:B---3--:R-:W-:Y:S01]  /*0310*/  NOP ;  /* 0x0000000000007918 */ /* 0x008fe20000000000 */
.L_x_5:
[----:B------:R-:W-:Y:S05]  /*0320*/  BSYNC.RECONVERGENT B0 ;  /* 0x0000000000007941 */ /* 0x000fea0003800200 */
.L_x_4:
[----:B------:R-:W-:Y:S04]  /*0330*/  BSSY.RECONVERGENT B0, `(.L_x_6) ;  /* 0x000000a000007945 */ /* 0x000fe80003800200 */
        /* <DEDUP_REMOVED lines=9> */
.L_x_7:
[----:B------:R-:W-:Y:S05]  /*03d0*/  BSYNC.RECONVERGENT B0 ;  /* 0x0000000000007941 */ /* 0x000fea0003800200 */
.L_x_6:
[----:B------:R-:W3:Y:S01]  /*03e0*/  LDCU.64 UR4, c[0x0][0x888] ;  /* 0x00011100ff0477ac */ /* 0x000ee20008000a00 */
[----:B------:R-:W-:Y:S02]  /*03f0*/  UISETP.EQ.U32.AND UP1, UPT, UR8, URZ, UPT ;  /* 0x000000ff0800728c */ /* 0x000fe4000bf22070 */
[----:B------:R-:W-:Y:S02]  /*0400*/  UPLOP3.LUT UP3, UPT, UPT, UPT, UPT, 0x80, 0x8 ;  /* 0x000000000008789c */ /* 0x000fe40003f6f070 */
[----:B---3--:R-:W-:-:S04]  /*0410*/  UISETP.NE.U32.AND UP0, UPT, UR4, URZ, UPT ;  /* 0x000000ff0400728c */ /* 0x008fc8000bf05070 */
[----:B------:R-:W-:-:S04]  /*0420*/  UISETP.NE.AND.EX UP0, UPT, UR5, URZ, UPT, UP0 ;  /* 0x000000ff0500728c */ /* 0x000fc8000bf05300 */
[----:B------:R-:W-:-:S04]  /*0430*/  UISETP.EQ.OR.EX UP2, UPT, UR9, URZ, !UP0, UP1 ;  /* 0x000000ff0900728c */ /* 0x000fc8000c742710 */
[----:B------:R-:W-:-:S06]  /*0440*/  UP2UR UR4, UPR, URZ, 0x4 ;  /* 0x00000004ff047883 */ /* 0x000fcc0008000000 */
[----:B------:R-:W-:Y:S01]  /*0450*/  MOV R88, UR4 ;  /* 0x0000000400587c02 */ /* 0x000fe20008000f00 */
[----:B------:R-:W-:Y:S06]  /*0460*/  BRA.U !UP2, `(.L_x_8) ;  /* 0x000000010a207547 */ /* 0x000fec000b800000 */
[----:B------:R-:W-:Y:S01]  /*0470*/  UISETP.NE.U32.AND UP1, UPT, UR8, URZ, UPT ;  /* 0x000000ff0800728c */ /* 0x000fe2000bf25070 */
[----:B-----5:R-:W-:Y:S01]  /*0480*/  FSETP.NEU.AND P0, PT, R41, RZ, PT ;  /* 0x000000ff2900720b */ /* 0x020fe20003f0d000 */
[----:B------:R-:W-:Y:S02]  /*0490*/  USEL UR4, URZ, 0xffffffff, UP0 ;  /* 0xffffffffff047887 */ /* 0x000fe40008000000 */
[----:B------:R-:W-:-:S10]  /*04a0*/  UISETP.NE.AND.EX UP1, UPT, UR9, URZ, UPT, UP1 ;  /* 0x000000ff0900728c */ /* 0x000fd4000bf25310 */
[----:B------:R-:W-:Y:S01]  /*04b0*/  VOTEU.ANY UP0, P0 ;  /* 0x0000000000ff7886 */ /* 0x000fe20000000100 */
[----:B------:R-:W-:-:S04]  /*04c0*/  @!UP1 USEL UR4, URZ, 0xffffffff, UP0 ;  /* 0xffffffffff049887 */ /* 0x000fc80008000000 */
[----:B------:R-:W-:-:S04]  /*04d0*/  ULOP3.LUT UR4, UR4, 0x1, URZ, 0xc0, !UPT ;  /* 0x0000000104047892 */ /* 0x000fc8000f8ec0ff */
[----:B------:R-:W-:-:S11]  /*04e0*/  UISETP.NE.U32.AND UP3, UPT, UR4, 0x1, UPT ;  /* 0x000000010400788c */ /* 0x000fd6000bf65070 */
.L_x_8:
[----:B-1----:R-:W1:Y:S01]  /*04f0*/  SHFL.IDX PT, R2, R86, RZ, 0x1f ;  /* 0x00001fff56027589 */ /* 0x002e6200000e0000 */
[----:B------:R-:W-:-:S04]  /*0500*/  UISETP.NE.AND UP0, UPT, UR17, 0x2, UPT ;  /* 0x000000021100788c */ /* 0x000fc8000bf05270 */
[----:B------:R-:W-:Y:S01]  /*0510*/  USEL UR48, URZ, 0x1, UP0 ;  /* 0x00000001ff307887 */ /* 0x000fe20008000000 */
[----:B-1----:R-:W-:-:S13]  /*0520*/  ISETP.NE.AND P0, PT, R2, RZ, PT ;  /* 0x000000ff0200720c */ /* 0x002fda0003f05270 */
[----:B------:R-:W-:Y:S05]  /*0530*/  @P0 BRA `(.L_x_9) ;  /* 0x0000000000600947 */ /* 0x000fea0003800000 */
[----:B------:R-:W1:Y:S01]  /*0540*/  S2UR UR4, SR_CgaCtaId ;  /* 0x00000000000479c3 */ /* 0x000e620000008800 */
[----:B------:R-:W-:Y:S01]  /*0550*/  UMOV UR5, 0x400 ;  /* 0x0000040000057882 */ /* 0x000fe20000000000 */
[----:B------:R-:W-:Y:S01]  /*0560*/  UMOV UR8, 0x1 ;  /* 0x0000000100087882 */ /* 0x000fe20000000000 */
[----:B------:R-:W-:Y:S01]  /*0570*/  UMOV UR6, 0x2 ;  /* 0x0000000200067882 */ /* 0x000fe20000000000 */
[----:B------:R-:W-:-:S04]  /*0580*/  UIADD3 UR8, UPT, UPT, -UR8, 0x100000, URZ ;  /* 0x0010000008087890 */ /* 0x000fc8000fffe1ff */
[----:B------:R-:W-:Y:S02]  /*0590*/  USHF.L.U32 UR9, UR8, 0xb, URZ ;  /* 0x0000000b08097899 */ /* 0x000fe400080006ff */
[----:B------:R-:W-:Y:S02]  /*05a0*/  USHF.L.U32 UR8, UR8, 0x1, URZ ;  /* 0x0000000108087899 */ /* 0x000fe400080006ff */
[----:B------:R-:W-:-:S04]  /*05b0*/  UIADD3 UR6, UPT, UPT, -UR6, 0x100000, URZ ;  /* 0x0010000006067890 */ /* 0x000fc8000fffe1ff */
[----:B------:R-:W-:Y:S02]  /*05c0*/  USHF.L.U32 UR7, UR6, 0xb, URZ ;  /* 0x0000000b06077899 */ /* 0x000fe400080006ff */
[----:B------:R-:W-:Y:S01]  /*05d0*/  USHF.L.U32 UR6, UR6, 0x1, URZ ;  /* 0x0000000106067899 */ /* 0x000fe200080006ff */
[----:B------:R-:W-:Y:S01]  /*05e0*/  ELECT P0, URZ, PT ;  /* 0x0000000000ff782f */ /* 0x000fe20003800000 */
[----:B-1----:R-:W-:Y:S01]  /*05f0*/  ULEA UR4, UR4, UR5, 0x18 ;  /* 0x0000000504047291 */ /* 0x002fe2000f8ec0ff */
[----:B------:R-:W1:Y:S11]  /*0600*/  FENCE.VIEW.ASYNC.S ;  /* 0x00000000000073c6 */ /* 0x000e760000000000 */
[----:B-1----:R1:W3:Y:S01]  /*0610*/  SYNCS.EXCH.64 URZ, [UR4], UR8 ;  /* 0x0000000804ff75b2 */ /* 0x0022e20008000100 */
[----:B------:R1:W4:Y:S01]  /*0620*/  SYNCS.EXCH.64 URZ, [UR4+0x28], UR6 ;  /* 0x0000280604ff75b2 */ /* 0x0003220008000100 */
[----:B------:R1:W1:Y:S01]  /*0630*/  SYNCS.EXCH.64 URZ, [UR4+0x8], UR8 ;  /* 0x0000080804ff75b2 */ /* 0x0002620008000100 */
[----:B------:R1:W1:Y:S01]  /*0640*/  SYNCS.EXCH.64 URZ, [UR4+0x30], UR6 ;  /* 0x0000300604ff75b2 */ /* 0x0002620008000100 */
[----:B------:R1:W1:Y:S01]  /*0650*/  SYNCS.EXCH.64 URZ, [UR4+0x10], UR8 ;  /* 0x0000100804ff75b2 */ /* 0x0002620008000100 */
[----:B------:R1:W1:Y:S01]  /*0660*/  SYNCS.EXCH.64 URZ, [UR4+0x38], UR6 ;  /* 0x0000380604ff75b2 */ /* 0x0002620008000100 */
[----:B------:R1:W1:Y:S01]  /*0670*/  SYNCS.EXCH.64 URZ, [UR4+0x18], UR8 ;  /* 0x0000180804ff75b2 */ /* 0x0002620008000100 */
[----:B------:R1:W1:Y:S01]  /*0680*/  SYNCS.EXCH.64 URZ, [UR4+0x40], UR6 ;  /* 0x0000400604ff75b2 */ /* 0x0002620008000100 */
[----:B------:R1:W1:Y:S01]  /*0690*/  SYNCS.EXCH.64 URZ, [UR4+0x20], UR8 ;  /* 0x0000200804ff75b2 */ /* 0x0002620008000100 */
[----:B------:R1:W1:Y:S01]  /*06a0*/  SYNCS.EXCH.64 URZ, [UR4+0x48], UR6 ;  /* 0x0000480604ff75b2 */ /* 0x0002620008000100 */
[----:B------:R-:W-:Y:S01]  /*06b0*/  NOP ;  /* 0x0000000000007918 */ /* 0x000fe20000000000 */
.L_x_9:
[----:B------:R-:W2:Y:S01]  /*06c0*/  SHFL.IDX PT, R2, R86, RZ, 0x1f ;  /* 0x00001fff56027589 */ /* 0x000ea200000e0000 */
[----:B------:R-:W-:Y:S01]  /*06d0*/  NOP ;  /* 0x0000000000007918 */ /* 0x000fe20000000000 */
[----:B--2---:R-:W-:-:S13]  /*06e0*/  ISETP.NE.AND P0, PT, R2, 0x1, PT ;  /* 0x000000010200780c */ /* 0x004fda0003f05270 */
[----:B------:R-:W-:Y:S05]  /*06f0*/  @P0 BRA `(.L_x_10) ;  /* 0x0000000000580947 */ /* 0x000fea0003800000 */
[----:B-1----:R-:W1:Y:S01]  /*0700*/  S2UR UR4, SR_CgaCtaId ;  /* 0x00000000000479c3 */ /* 0x002e620000008800 */
        /* <DEDUP_REMOVED lines=12> */
[----:B-1----:R2:W1:Y:S01]  /*07d0*/  SYNCS.EXCH.64 URZ, [UR4+0x50], UR8 ;  /* 0x0000500804ff75b2 */ /* 0x0024620008000100 */
[----:B------:R2:W1:Y:S01]  /*07e0*/  SYNCS.EXCH.64 URZ, [UR4+0x70], UR6 ;  /* 0x0000700604ff75b2 */ /* 0x0004620008000100 */
[----:B------:R2:W1:Y:S01]  /*07f0*/  SYNCS.EXCH.64 URZ, [UR4+0x58], UR8 ;  /* 0x0000580804ff75b2 */ /* 0x0004620008000100 */
[----:B------:R2:W1:Y:S01]  /*0800*/  SYNCS.EXCH.64 URZ, [UR4+0x78], UR6 ;  /* 0x0000780604ff75b2 */ /* 0x0004620008000100 */
[----:B------:R2:W1:Y:S01]  /*0810*/  SYNCS.EXCH.64 URZ, [UR4+0x60], UR8 ;  /* 0x0000600804ff75b2 */ /* 0x0004620008000100 */
[----:B------:R2:W1:Y:S01]  /*0820*/  SYNCS.EXCH.64 URZ, [UR4+0x80], UR6 ;  /* 0x0000800604ff75b2 */ /* 0x0004620008000100 */
[----:B------:R2:W1:Y:S01]  /*0830*/  SYNCS.EXCH.64 URZ, [UR4+0x68], UR8 ;  /* 0x0000680804ff75b2 */ /* 0x0004620008000100 */
[----:B------:R2:W1:Y:S02]  /*0840*/  SYNCS.EXCH.64 URZ, [UR4+0x88], UR6 ;  /* 0x0000880604ff75b2 */ /* 0x0004640008000100 */
[----:B--2---:R-:W-:Y:S01]  /*0850*/  NOP ;  /* 0x0000000000007918 */ /* 0x004fe20000000000 */
.L_x_10:
[----:B------:R-:W2:Y:S01]  /*0860*/  SHFL.IDX PT, R2, R86, RZ, 0x1f ;  /* 0x00001fff56027589 */ /* 0x000ea200000e0000 */
[----:B------:R-:W-:Y:S01]  /*0870*/  NOP ;  /* 0x0000000000007918 */ /* 0x000fe20000000000 */
[----:B--2---:R-:W-:-:S13]  /*0880*/  ISETP.NE.AND P0, PT, R2, 0x3, PT ;  /* 0x000000030200780c */ /* 0x004fda0003f05270 */
[----:B------:R-:W-:Y:S05]  /*0890*/  @P0 BRA `(.L_x_11) ;  /* 0x0000000000300947 */ /* 0x000fea0003800000 */
[----:B-1----:R-:W1:Y:S01]  /*08a0*/  S2UR UR6, SR_CgaCtaId ;  /* 0x00000000000679c3 */ /* 0x002e620000008800 */
[----:B------:R-:W-:Y:S01]  /*08b0*/  UMOV UR4, 0x400 ;  /* 0x0000040000047882 */ /* 0x000fe20000000000 */
[----:B------:R-:W-:Y:S01]  /*08c0*/  UMOV UR5, 0x20 ;  /* 0x0000002000057882 */ /* 0x000fe20000000000 */
[----:B------:R-:W-:Y:S01]  /*08d0*/  ELECT P0, URZ, PT ;  /* 0x0000000000ff782f */ /* 0x000fe20003800000 */
[----:B-1----:R-:W-:Y:S02]  /*08e0*/  ULEA UR6, UR6, UR4, 0x18 ;  /* 0x0000000406067291 */ /* 0x002fe4000f8ec0ff */
[----:B------:R-:W-:-:S04]  /*08f0*/  UIADD3 UR4, UPT, UPT, -UR5, 0x100000, URZ ;  /* 0x0010000005047890 */ /* 0x000fc8000fffe1ff */
[----:B------:R-:W-:Y:S02]  /*0900*/  USHF.L.U32 UR5, UR4, 0xb, URZ ;  /* 0x0000000b04057899 */ /* 0x000fe400080006ff */
[----:B------:R-:W-:Y:S01]  /*0910*/  USHF.L.U32 UR4, UR4, 0x1, URZ ;  /* 0x0000000104047899 */ /* 0x000fe200080006ff */
[----:B------:R-:W1:Y:S11]  /*0920*/  FENCE.VIEW.ASYNC.S ;  /* 0x00000000000073c6 */ /* 0x000e760000000000 */
[----:B-1----:R2:W1:Y:S01]  /*0930*/  SYNCS.EXCH.64 URZ, [UR6+0x90], UR4 ;  /* 0x0000900406ff75b2 */ /* 0x0024620008000100 */
[----:B------:R2:W1:Y:S02]  /*0940*/  SYNCS.EXCH.64 URZ, [UR6+0x98], UR4 ;  /* 0x0000980406ff75b2 */ /* 0x0004640008000100 */
[----:B--2---:R-:W-:Y:S01]  /*0950*/  NOP ;  /* 0x0000000000007918 */ /* 0x004fe20000000000 */
.L_x_11:
[----:B------:R-:W2:Y:S01]  /*0960*/  SHFL.IDX PT, R2, R86, RZ, 0x1f ;  /* 0x00001fff56027589 */ /* 0x000ea200000e0000 */
[----:B------:R-:W-:Y:S01]  /*0970*/  NOP ;  /* 0x0000000000007918 */ /* 0x000fe20000000000 */
[----:B--2---:R-:W-:-:S13]  /*0980*/  ISETP.NE.AND P0, PT, R2, 0x4, PT ;  /* 0x000000040200780c */ /* 0x004fda0003f05270 */
[----:B------:R-:W-:Y:S05]  /*0990*/  @P0 BRA `(.L_x_12) ;  /* 0x00000000004c0947 */ /* 0x000fea0003800000 */
[----:B-1----:R-:W1:Y:S01]  /*09a0*/  S2UR UR6, SR_CgaCtaId ;  /* 0x00000000000679c3 */ /* 0x002e620000008800 */
[----:B------:R-:W-:Y:S01]  /*09b0*/  UMOV UR4, 0x1e0 ;  /* 0x000001e000047882 */ /* 0x000fe20000000000 */
[----:B------:R-:W-:Y:S01]  /*09c0*/  UMOV UR5, 0x400 ;  /* 0x0000040000057882 */ /* 0x000fe20000000000 */
[----:B------:R-:W-:Y:S01]  /*09d0*/  USEL UR4, UR4, 0x1a0, UP3 ;  /* 0x000001a004047887 */ /* 0x000fe20009800000 */
[----:B------:R-:W-:Y:S01]  /*09e0*/  UMOV UR8, 0x1 ;  /* 0x0000000100087882 */ /* 0x000fe20000000000 */
[----:B------:R-:W-:Y:S01]  /*09f0*/  ELECT P0, URZ, PT ;  /* 0x0000000000ff782f */ /* 0x000fe20003800000 */
[----:B------:R-:W-:-:S04]  /*0a00*/  UIADD3 UR8, UPT, UPT, -UR8, 0x100000, URZ ;  /* 0x0010000008087890 */ /* 0x000fc8000fffe1ff */
[----:B------:R-:W-:Y:S02]  /*0a10*/  USHF.L.U32 UR9, UR8, 0xb, URZ ;  /* 0x0000000b08097899 */ /* 0x000fe400080006ff */
[----:B------:R-:W-:Y:S02]  /*0a20*/  USHF.L.U32 UR8, UR8, 0x1, URZ ;  /* 0x0000000108087899 */ /* 0x000fe400080006ff */
[----:B-1----:R-:W-:Y:S02]  /*0a30*/  ULEA UR6, UR6, UR5, 0x18 ;  /* 0x0000000506067291 */ /* 0x002fe4000f8ec0ff */
[----:B------:R-:W-:-:S04]  /*0a40*/  UIADD3 UR4, UPT, UPT, -UR4, 0x100000, URZ ;  /* 0x0010000004047890 */ /* 0x000fc8000fffe1ff */
[----:B------:R-:W-:Y:S02]  /*0a50*/  USHF.L.U32 UR5, UR4, 0xb, URZ ;  /* 0x0000000b04057899 */ /* 0x000fe400080006ff */
[----:B------:R-:W-:Y:S01]  /*0a60*/  USHF.L.U32 UR4, UR4, 0x1, URZ ;  /* 0x0000000104047899 */ /* 0x000fe200080006ff */
[----:B------:R-:W1:Y:S03]  /*0a70*/  FENCE.VIEW.ASYNC.S ;  /* 0x00000000000073c6 */ /* 0x000e660000000000 */
[----:B-1----:R2:W1:Y:S08]  /*0a80*/  SYNCS.EXCH.64 URZ, [UR6+0xa0], UR8 ;  /* 0x0000a00806ff75b2 */ /* 0x0024700008000100 */
[----:B------:R2:W1:Y:S01]  /*0a90*/  SYNCS.EXCH.64 URZ, [UR6+0xb0], UR4 ;  /* 0x0000b00406ff75b2 */ /* 0x0004620008000100 */
[----:B------:R2:W1:Y:S01]  /*0aa0*/  SYNCS.EXCH.64 URZ, [UR6+0xa8], UR8 ;  /* 0x0000a80806ff75b2 */ /* 0x0004620008000100 */
[----:B------:R2:W1:Y:S02]  /*0ab0*/  SYNCS.EXCH.64 URZ, [UR6+0xb8], UR4 ;  /* 0x0000b80406ff75b2 */ /* 0x0004640008000100 */
[----:B--2---:R-:W-:Y:S01]  /*0ac0*/  NOP ;  /* 0x0000000000007918 */ /* 0x004fe20000000000 */
.L_x_12:
        /* <DEDUP_REMOVED lines=26> */
.L_x_13:
[----:B------:R-:W2:Y:S01]  /*0c70*/  SHFL.IDX PT, R2, R86, RZ, 0x1f ;  /* 0x00001fff56027589 */ /* 0x000ea200000e0000 */
[----:B------:R-:W-:Y:S01]  /*0c80*/  NOP ;  /* 0x0000000000007918 */ /* 0x000fe20000000000 */
[----:B--2---:R-:W-:-:S13]  /*0c90*/  ISETP.NE.AND P0, PT, R2, 0x3, PT ;  /* 0x000000030200780c */ /* 0x004fda0003f05270 */
[----:B------:R-:W-:Y:S05]  /*0ca0*/  @P0 BRA `(.L_x_14) ;  /* 0x0000000000380947 */ /* 0x000fea0003800000 */
[----:B------:R-:W2:Y:S01]  /*0cb0*/  S2UR UR5, SR_CgaCtaId ;  /* 0x00000000000579c3 */ /* 0x000ea20000008800 */
[----:B-1----:R-:W-:Y:S01]  /*0cc0*/  UMOV UR4, 0x400 ;  /* 0x0000040000047882 */ /* 0x002fe20000000000 */
[----:B------:R-:W-:Y:S01]  /*0cd0*/  UMOV UR6, 0x20 ;  /* 0x0000002000067882 */ /* 0x000fe20000000000 */
[----:B------:R-:W-:Y:S01]  /*0ce0*/  ELECT P0, URZ, PT ;  /* 0x0000000000ff782f */ /* 0x000fe20003800000 */
[----:B------:R-:W-:-:S04]  /*0cf0*/  UIADD3 UR6, UPT, UPT, -UR6, 0x100000, URZ ;  /* 0x0010000006067890 */ /* 0x000fc8000fffe1ff */
[----:B------:R-:W-:Y:S02]  /*0d00*/  USHF.L.U32 UR7, UR6, 0xb, URZ ;  /* 0x0000000b06077899 */ /* 0x000fe400080006ff */
[----:B------:R-:W-:Y:S02]  /*0d10*/  USHF.L.U32 UR6, UR6, 0x1, URZ ;  /* 0x0000000106067899 */ /* 0x000fe400080006ff */
[----:B--2---:R-:W-:Y:S01]  /*0d20*/  ULEA UR4, UR5, UR4, 0x18 ;  /* 0x0000000405047291 */ /* 0x004fe2000f8ec0ff */
[----:B------:R-:W1:Y:S11]  /*0d30*/  FENCE.VIEW.ASYNC.S ;  /* 0x00000000000073c6 */ /* 0x000e760000000000 */
[----:B-1----:R2:W1:Y:S01]  /*0d40*/  SYNCS.EXCH.64 URZ, [UR4+0x100], UR6 ;  /* 0x0001000604ff75b2 */ /* 0x0024620008000100 */
[----:B------:R2:W1:Y:S01]  /*0d50*/  SYNCS.EXCH.64 URZ, [UR4+0x110], UR6 ;  /* 0x0001100604ff75b2 */ /* 0x0004620008000100 */
[----:B------:R2:W1:Y:S01]  /*0d60*/  SYNCS.EXCH.64 URZ, [UR4+0x108], UR6 ;  /* 0x0001080604ff75b2 */ /* 0x0004620008000100 */
[----:B------:R2:W1:Y:S02]  /*0d70*/  SYNCS.EXCH.64 URZ, [UR4+0x118], UR6 ;  /* 0x0001180604ff75b2 */ /* 0x0004640008000100 */
[----:B--2---:R-:W-:Y:S01]  /*0d80*/  NOP ;  /* 0x0000000000007918 */ /* 0x004fe20000000000 */
.L_x_14:
[----:B-1----:R-:W1:Y:S01]  /*0d90*/  LDCU UR4, c[0x0][0x36c] ;  /* 0x00006d80ff0477ac */ /* 0x002e620008000800 */
[----:B------:R-:W-:Y:S01]  /*0da0*/  ISETP.NE.OR P3, PT, R0, 0x2, !P3 ;  /* 0x000000020000780c */ /* 0x000fe20005f65670 */
[----:B------:R-:W-:Y:S01]  /*0db0*/  NOP ;  /* 0x0000000000007918 */ /* 0x000fe20000000000 */
[----:B------:R-:W-:Y:S01]  /*0dc0*/  LOP3.LUT R0, R95, 0x1f, RZ, 0xc0, !PT ;  /* 0x0000001f5f007812 */ /* 0x000fe200078ec0ff */
[----:B------:R-:W-:Y:S02]  /*0dd0*/  UISETP.NE.AND UP4, UPT, UR17, URZ, UPT ;  /* 0x000000ff1100728c */ /* 0x000fe4000bf85270 */
[----:B-1----:R-:W-:-:S09]  /*0de0*/  UISETP.EQ.U32.AND UP5, UPT, UR4, 0x1, UPT ;  /* 0x000000010400788c */ /* 0x002fd2000bfa2070 */
[----:B------:R-:W-:Y:S05]  /*0df0*/  BRA.U !UP5, `(.L_x_15) ;  /* 0x000000010d087547 */ /* 0x000fea000b800000 */
[----:B---34-:R-:W-:Y:S01]  /*0e00*/  UCGABAR_ARV ;  /* 0x00000000000079c7 */ /* 0x018fe20008000000 */
[----:B------:R-:W-:Y:S05]  /*0e10*/  BRA `(.L_x_16) ;  /* 0x0000000000047947 */ /* 0x000fea0003800000 */
.L_x_15:
[----:B---34-:R-:W-:Y:S01]  /*0e20*/  NOP ;  /* 0x0000000000007918 */ /* 0x018fe20000000000 */
.L_x_16:
[----:B------:R-:W1:Y:S01]  /*0e30*/  S2UR UR7, SR_CTAID.X ;  /* 0x00000000000779c3 */ /* 0x000e620000002500 */
[----:B------:R-:W-:-:S05]  /*0e40*/  CS2R.32 R87, SR_CgaSize ;  /* 0x0000000000577805 */ /* 0x000fca0000008a00 */
[----:B------:R-:W-:-:S05]  /*0e50*/  IMAD R87, R87, -0xa0, RZ ;  /* 0xffffff6057577824 */ /* 0x000fca00078e02ff */
[----:B------:R-:W-:-:S14]  /*0e60*/  R2UR UR5, R87 ;  /* 0x00000000570572ca */ /* 0x000fdc00000e0000 */
[----:B------:R-:W2:Y:S01]  /*0e70*/  LDCU UR5, c[0x0][UR5+0x2b0] ;  /* 0x00005600050577ac */ /* 0x000ea20008000800 */
[----:B------:R-:W-:-:S05]  /*0e80*/  CS2R.32 R87, SR_CgaSize ;  /* 0x0000000000577805 */ /* 0x000fca0000008a00 */
[----:B------:R-:W-:-:S05]  /*0e90*/  IMAD R87, R87, -0xa0, RZ ;  /* 0xffffff6057577824 */ /* 0x000fca00078e02ff */
[----:B------:R-:W-:-:S14]  /*0ea0*/  R2UR UR4, R87 ;  /* 0x00000000570472ca */ /* 0x000fdc00000e0000 */
[----:B------:R-:W3:Y:S01]  /*0eb0*/  LDCU UR4, c[0x0][UR4+0x2b4] ;  /* 0x00005680040477ac */ /* 0x000ee20008000800 */
[----:B------:R-:W4:Y:S01]  /*0ec0*/  S2UR UR8, SR_CTAID.Y ;  /* 0x00000000000879c3 */ /* 0x000f220000002600 */
[----:B------:R-:W-:-:S05]  /*0ed0*/  CS2R.32 R87, SR_CgaSize ;  /* 0x0000000000577805 */ /* 0x000fca0000008a00 */
[----:B------:R-:W-:-:S05]  /*0ee0*/  IMAD R87, R87, -0xa0, RZ ;  /* 0xffffff6057577824 */ /* 0x000fca00078e02ff */
[----:B------:R-:W-:-:S14]  /*0ef0*/  R2UR UR9, R87 ;  /* 0x00000000570972ca */ /* 0x000fdc00000e0000 */
[----:B------:R-:W3:Y:S01]  /*0f00*/  LDCU UR9, c[0x0][UR9+0x2a0] ;  /* 0x00005400090977ac */ /* 0x000ee20008000800 */
[----:B------:R-:W4:Y:S01]  /*0f10*/  LDCU UR21, c[0x0][0xb24] ;  /* 0x00016480ff1577ac */ /* 0x000f220008000800 */
[----:B------:R-:W3:Y:S01]  /*0f20*/  S2UR UR10, SR_CgaCtaId ;  /* 0x00000000000a79c3 */ /* 0x000ee20000008800 */
[----:B------:R-:W-:-:S05]  /*0f30*/  CS2R.32 R87, SR_CgaSize ;  /* 0x0000000000577805 */ /* 0x000fca0000008a00 */
[----:B------:R-:W-:-:S05]  /*0f40*/  IMAD R87, R87, -0xa0, RZ ;  /* 0xffffff6057577824 */ /* 0x000fca00078e02ff */
[----:B------:R-:W-:-:S14]  /*0f50*/  R2UR UR59, R87 ;  /* 0x00000000573b72ca */ /* 0x000fdc00000e0000 */
[----:B------:R-:W3:Y:S01]  /*0f60*/  LDCU UR59, c[0x0][UR59+0x2a4] ;  /* 0x000054803b3b77ac */ /* 0x000ee20008000800 */
[----:B------:R-:W3:Y:S01]  /*0f70*/  LDCU UR42, c[0x0][0xb24] ;  /* 0x00016480ff2a77ac */ /* 0x000ee20008000800 */
[----:B-1----:R-:W-:Y:S01]  /*0f80*/  I2FP.F32.U32 R3, UR7 ;  /* 0x0000000700037c45 */ /* 0x002fe20008201000 */
[----:B------:R-:W1:Y:S01]  /*0f90*/  S2UR UR36, SR_CTAID.Z ;  /* 0x00000000002479c3 */ /* 0x000e620000002700 */
[----:B------:R-:W1:Y:S03]  /*0fa0*/  LDCU UR27, c[0x0][0xb30] ;  /* 0x00016600ff1b77ac */ /* 0x000e660008000800 */
[----:B--2---:R-:W-:Y:S01]  /*0fb0*/  FMUL R3, R3, UR5 ;  /* 0x0000000503037c20 */ /* 0x004fe20008400000 */
[----:B------:R-:W-:Y:S01]  /*0fc0*/  UMOV UR16, UR7 ;  /* 0x0000000700107c82 */ /* 0x000fe20008000000 */
[----:B----4-:R-:W-:Y:S01]  /*0fd0*/  UISETP.GE.AND UP2, UPT, UR21, 0x1, UPT ;  /* 0x000000011500788c */ /* 0x010fe2000bf46270 */
[----:B------:R-:W-:Y:S01]  /*0fe0*/  I2FP.F32.U32 R2, UR8 ;  /* 0x0000000800027c45 */ /* 0x000fe20008201000 */
[----:B------:R-:W-:-:S02]  /*0ff0*/  UMOV UR20, UR8 ;  /* 0x0000000800147c82 */ /* 0x000fc40008000000 */
[----:B------:R-:W2:Y:S02]  /*1000*/  F2I.U32.TRUNC.NTZ R3, R3 ;  /* 0x0000000300037305 */ /* 0x000ea4000020f000 */
[----:B---3--:R-:W-:Y:S01]  /*1010*/  FMUL R2, R2, UR4 ;  /* 0x0000000402027c20 */ /* 0x008fe20008400000 */
[----:B------:R-:W-:-:S05]  /*1020*/  USHF.L.U32 UR28, UR10, 0xc, URZ ;  /* 0x0000000c0a1c7899 */ /* 0x000fca00080006ff */
[----:B------:R-:W3:Y:S01]  /*1030*/  F2I.U32.TRUNC.NTZ R2, R2 ;  /* 0x0000000200027305 */ /* 0x000ee2000020f000 */
[----:B--2---:R-:W-:Y:S02]  /*1040*/  R2UR UR4, R3 ;  /* 0x00000000030472ca */ /* 0x004fe400000e0000 */
[----:B---3--:R-:W-:Y:S02]  /*1050*/  R2UR UR6, R2 ;  /* 0x00000000020672ca */ /* 0x008fe400000e0000 */
[----:B------:R-:W-:-:S09]  /*1060*/  PRMT R2, RZ, 0x7610, R2 ;  /* 0x00007610ff027816 */ /* 0x000fd20000000002 */
[----:B------:R-:W-:-:S04]  /*1070*/  UIADD3 UR5, UPT, UPT, -UR4, URZ, URZ ;  /* 0x000000ff04057290 */ /* 0x000fc8000fffe1ff */
[----:B------:R-:W-:Y:S02]  /*1080*/  UIMAD UR5, UR9, UR5, UR7 ;  /* 0x00000005090572a4 */ /* 0x000fe4000f8e0207 */
[----:B------:R-:W-:-:S04]  /*1090*/  UIADD3 UR4, UPT, UPT, -UR6, URZ, URZ ;  /* 0x000000ff06047290 */ /* 0x000fc8000fffe1ff */
[----:B------:R-:W-:Y:S01]  /*10a0*/  IMAD.U32 R87, RZ, RZ, UR5 ;  /* 0x00000005ff577e24 */ /* 0x000fe2000f8e00ff */
[----:B------:R-:W-:Y:S01]  /*10b0*/  UIMAD UR59, UR59, UR4, UR8 ;  /* 0x000000043b3b72a4 */ /* 0x000fe2000f8e0208 */
[----:B-1----:R-:W-:Y:S11]  /*10c0*/  BRA.U UP4, `(.L_x_17) ;  /* 0x0000000104287547 */ /* 0x002ff6000b800000 */
[----:B------:R-:W-:Y:S01]  /*10d0*/  R2UR UR4, R87 ;  /* 0x00000000570472ca */ /* 0x000fe200000e0000 */
[----:B------:R-:W-:Y:S02]  /*10e0*/  UISETP.NE.AND UP0, UPT, UR59, URZ, UPT ;  /* 0x000000ff3b00728c */ /* 0x000fe4000bf05270 */
[----:B------:R-:W-:-:S10]  /*10f0*/  UISETP.NE.AND UP1, UPT, UR59, 0x1, UPT ;  /* 0x000000013b00788c */ /* 0x000fd4000bf25270 */
[----:B------:R-:W-:-:S04]  /*1100*/  UISETP.EQ.OR UP0, UPT, UR4, URZ, !UP0 ;  /* 0x000000ff0400728c */ /* 0x000fc8000c702670 */
[----:B------:R-:W-:Y:S02]  /*1110*/  USEL UR5, URZ, 0x1, !UP0 ;  /* 0x00000001ff057887 */ /* 0x000fe4000c000000 */
[----:B------:R-:W-:Y:S02]  /*1120*/  UISETP.NE.AND UP0, UPT, UR4, URZ, UPT ;  /* 0x000000ff0400728c */ /* 0x000fe4000bf05270 */
[----:B------:R-:W-:-:S04]  /*1130*/  USEL UR4, URZ, 0x2, UP1 ;  /* 0x00000002ff047887 */ /* 0x000fc80008800000 */
[----:B------:R-:W-:-:S04]  /*1140*/  USEL UR4, UR4, 0x2, UP0 ;  /* 0x0000000204047887 */ /* 0x000fc80008000000 */
[----:B------:R-:W-:-:S06]  /*1150*/  UIADD3 UR4, UPT, UPT, UR5, UR4, URZ ;  /* 0x0000000405047290 */ /* 0x000fcc000fffe0ff */
[----:B------:R-:W-:Y:S02]  /*1160*/  MOV R2, UR4 ;  /* 0x0000000400027c02 */ /* 0x000fe40008000f00 */
.L_x_17:
[----:B------:R-:W-:Y:S05]  /*1170*/  BRA.U !UP2, `(.L_x_18) ;  /* 0x000000010ad47547 */ /* 0x000fea000b800000 */
[----:B------:R-:W1:Y:S01]  /*1180*/  LDCU.128 UR12, c[0x0][0xb10] ;  /* 0x00016200ff0c77ac */ /* 0x000e620008000c00 */
[----:B------:R-:W2:Y:S01]  /*1190*/  LDCU UR6, c[0x0][0x370] ;  /* 0x00006e00ff0677ac */ /* 0x000ea20008000800 */
[----:B------:R-:W3:Y:S01]  /*11a0*/  LDCU UR5, c[0x0][0x374] ;  /* 0x00006e80ff0577ac */ /* 0x000ee20008000800 */
[----:B------:R-:W4:Y:S01]  /*11b0*/  LDCU UR26, c[0x0][0xb0c] ;  /* 0x00016180ff1a77ac */ /* 0x000f220008000800 */
[----:B------:R-:W4:Y:S01]  /*11c0*/  LDCU UR4, c[0x0][0xb20] ;  /* 0x00016400ff0477ac */ /* 0x000f220008000800 */
[----:B------:R-:W4:Y:S01]  /*11d0*/  LDCU.64 UR8, c[0x0][0xb28] ;  /* 0x00016500ff0877ac */ /* 0x000f220008000a00 */
[----:B-1----:R-:W-:Y:S02]  /*11e0*/  UISETP.NE.AND UP0, UPT, UR14, 0x1, UPT ;  /* 0x000000010e00788c */ /* 0x002fe4000bf05270 */
[----:B---3--:R-:W-:Y:S02]  /*11f0*/  UIMAD.WIDE.U32 UR10, UR5, UR15, URZ ;  /* 0x0000000f050a72a5 */ /* 0x008fe4000f8e00ff */
[----:B--2---:R-:W-:-:S02]  /*1200*/  UIMAD.WIDE.U32 UR22, UR6, UR12, URZ ;  /* 0x0000000c061672a5 */ /* 0x004fc4000f8e00ff */
[----:B----4-:R-:W-:Y:S02]  /*1210*/  UISETP.NE.AND UP1, UPT, UR26, 0x1, UPT ;  /* 0x000000011a00788c */ /* 0x010fe4000bf25270 */
[----:B------:R-:W-:Y:S01]  /*1220*/  UISETP.NE.AND UP2, UPT, UR21, 0x1, UPT ;  /* 0x000000011500788c */ /* 0x000fe2000bf45270 */
[----:B------:R-:W-:Y:S02]  /*1230*/  UMOV UR10, UR11 ;  /* 0x0000000b000a7c82 */ /* 0x000fe40008000000 */
[----:B------:R-:W-:Y:S01]  /*1240*/  UMOV UR22, UR23 ;  /* 0x0000001700167c82 */ /* 0x000fe20008000000 */
[----:B------:R-:W-:Y:S02]  /*1250*/  @UP0 USHF.R.U32.HI UR5, URZ, UR4, UR10 ;  /* 0x00000004ff050299 */ /* 0x000fe4000801160a */
[----:B------:R-:W-:Y:S02]  /*1260*/  UIMAD.WIDE.U32 UR24, UR20, UR15, URZ ;  /* 0x0000000f141872a5 */ /* 0x000fe4000f8e00ff */
[----:B------:R-:W-:-:S02]  /*1270*/  UIMAD.WIDE.U32 UR10, UR5, UR8, URZ ;  /* 0x00000008050a72a5 */ /* 0x000fc4000f8e00ff */
[----:B------:R-:W-:Y:S02]  /*1280*/  @UP1 USHF.R.U32.HI UR6, URZ, UR13, UR22 ;  /* 0x0000000dff061299 */ /* 0x000fe40008011616 */
[----:B------:R-:W-:Y:S02]  /*1290*/  UIMAD.WIDE.U32 UR18, UR16, UR12, URZ ;  /* 0x0000000c101272a5 */ /* 0x000fe4000f8e00ff */
[----:B------:R-:W-:Y:S01]  /*12a0*/  UIMAD.WIDE.U32 UR22, UR6, UR8, URZ ;  /* 0x00000008061672a5 */ /* 0x000fe2000f8e00ff */
[----:B------:R-:W-:Y:S01]  /*12b0*/  UMOV UR24, UR25 ;  /* 0x0000001900187c82 */ /* 0x000fe20008000000 */
[----:B------:R-:W-:Y:S01]  /*12c0*/  UMOV UR10, UR11 ;  /* 0x0000000b000a7c82 */ /* 0x000fe20008000000 */
[----:B------:R-:W-:Y:S02]  /*12d0*/  USHF.R.U32.HI UR24, URZ, UR4, UR24 ;  /* 0x00000004ff187299 */ /* 0x000fe40008011618 */
[----:B------:R-:W-:Y:S02]  /*12e0*/  @UP2 USHF.R.U32.HI UR5, URZ, UR9, UR10 ;  /* 0x00000009ff052299 */ /* 0x000fe4000801160a */
[----:B------:R-:W-:Y:S01]  /*12f0*/  UMOV UR7, UR23 ;  /* 0x0000001700077c82 */ /* 0x000fe20008000000 */
[----:B------:R-:W-:Y:S01]  /*1300*/  UMOV UR18, UR19 ;  /* 0x0000001300127c82 */ /* 0x000fe20008000000 */
[----:B------:R-:W-:-:S02]  /*1310*/  @UP2 USHF.R.U32.HI UR6, URZ, UR9, UR7 ;  /* 0x00000009ff062299 */ /* 0x000fc40008011607 */
[----:B------:R-:W-:Y:S02]  /*1320*/  USHF.R.U32.HI UR18, URZ, UR13, UR18 ;  /* 0x0000000dff127299 */ /* 0x000fe40008011612 */
[----:B------:R-:W-:Y:S02]  /*1330*/  USEL UR4, UR20, UR24, !UP0 ;  /* 0x0000001814047287 */ /* 0x000fe4000c000000 */
[----:B------:R-:W-:Y:S02]  /*1340*/  UIMAD UR7, UR5, UR21, URZ ;  /* 0x00000015050772a4 */ /* 0x000fe4000f8e02ff */
[----:B------:R-:W-:Y:S02]  /*1350*/  USEL UR5, UR16, UR18, !UP1 ;  /* 0x0000001210057287 */ /* 0x000fe4000c800000 */
[----:B------:R-:W-:Y:S02]  /*1360*/  UIMAD UR12, UR6, UR21, URZ ;  /* 0x00000015060c72a4 */ /* 0x000fe4000f8e02ff */
[----:B------:R-:W-:-:S02]  /*1370*/  UISETP.GE.AND UP0, UPT, UR4, UR7, UPT ;  /* 0x000000070400728c */ /* 0x000fc4000bf06270 */
[----:B------:R-:W-:Y:S02]  /*1380*/  UIMAD.WIDE.U32 UR10, UR4, UR8, URZ ;  /* 0x00000008040a72a5 */ /* 0x000fe4000f8e00ff */
[----:B------:R-:W-:Y:S02]  /*1390*/  UISETP.GE.OR UP0, UPT, UR5, UR12, UP0 ;  /* 0x0000000c0500728c */ /* 0x000fe40008706670 */
[----:B------:R-:W-:Y:S02]  /*13a0*/  UIMAD.WIDE.U32 UR12, UR5, UR8, URZ ;  /* 0x00000008050c72a5 */ /* 0x000fe4000f8e00ff */
[----:B------:R-:W-:Y:S01]  /*13b0*/  UIADD3 UR10, UPT, UPT, -UR4, URZ, URZ ;  /* 0x000000ff040a7290 */ /* 0x000fe2000fffe1ff */
[----:B------:R-:W-:Y:S01]  /*13c0*/  UMOV UR8, UR11 ;  /* 0x0000000b00087c82 */ /* 0x000fe20008000000 */
[----:B------:R-:W-:Y:S02]  /*13d0*/  UIADD3 UR11, UPT, UPT, -UR5, URZ, URZ ;  /* 0x000000ff050b7290 */ /* 0x000fe4000fffe1ff */
[----:B------:R-:W-:-:S03]  /*13e0*/  USHF.R.U32.HI UR8, URZ, UR9, UR8 ;  /* 0x00000009ff087299 */ /* 0x000fc60008011608 */
[----:B------:R-:W-:Y:S01]  /*13f0*/  @!UP0 UMOV UR7, UR13 ;  /* 0x0000000d00078c82 */ /* 0x000fe20008000000 */
[----:B------:R-:W-:Y:S02]  /*1400*/  UIMAD UR20, UR14, UR10, UR20 ;  /* 0x0000000a0e1472a4 */ /* 0x000fe4000f8e0214 */
[----:B------:R-:W-:Y:S02]  /*1410*/  USEL UR8, UR4, UR8, !UP2 ;  /* 0x0000000804087287 */ /* 0x000fe4000d000000 */
[----:B------:R-:W-:Y:S02]  /*1420*/  @!UP0 USHF.R.U32.HI UR7, URZ, UR9, UR7 ;  /* 0x00000009ff078299 */ /* 0x000fe40008011607 */
[----:B------:R-:W-:Y:S02]  /*1430*/  UIADD3 UR9, UPT, UPT, -UR8, URZ, URZ ;  /* 0x000000ff08097290 */ /* 0x000fe4000fffe1ff */
[----:B------:R-:W-:Y:S02]  /*1440*/  @!UP0 USEL UR7, UR5, UR7, !UP2 ;  /* 0x0000000705078287 */ /* 0x000fe4000d000000 */
[----:B------:R-:W-:-:S02]  /*1450*/  UIMAD UR9, UR21, UR9, UR4 ;  /* 0x00000009150972a4 */ /* 0x000fc4000f8e0204 */
[----:B------:R-:W-:Y:S02]  /*1460*/  @!UP0 UIADD3 UR8, UPT, UPT, UR8, -UR7, URZ ;  /* 0x8000000708088290 */ /* 0x000fe4000fffe0ff */
[----:B------:R-:W-:Y:S02]  /*1470*/  @!UP0 UIMAD UR6, UR9, UR6, UR7 ;  /* 0x00000006090682a4 */ /* 0x000fe4000f8e0207 */
[----:B------:R-:W-:Y:S02]  /*1480*/  @!UP0 UIMAD UR4, UR8, UR21, UR5 ;  /* 0x00000015080482a4 */ /* 0x000fe4000f8e0205 */
[----:B------:R-:W-:Y:S02]  /*1490*/  UIMAD UR16, UR26, UR11, UR16 ;  /* 0x0000000b1a1072a4 */ /* 0x000fe4000f8e0210 */
[----:B------:R-:W-:Y:S01]  /*14a0*/  UIMAD UR20, UR4, UR14, UR20 ;  /* 0x0000000e041472a4 */ /* 0x000fe2000f8e0214 */
[----:B------:R-:W-:Y:S02]  /*14b0*/  @!UP0 UMOV UR5, UR6 ;  /* 0x0000000600058c82 */ /* 0x000fe40008000000 */
[----:B------:R-:W-:-:S12]  /*14c0*/  UIMAD UR16, UR5, UR26, UR16 ;  /* 0x0000001a051072a4 */ /* 0x000fd8000f8e0210 */
.L_x_18:
[----:B------:R-:W-:Y:S02]  /*14d0*/  UISETP.NE.AND UP1, UPT, UR27, 0x1, UPT ;  /* 0x000000011b00788c */ /* 0x000fe4000bf25270 */
[----:B------:R-:W-:Y:S02]  /*14e0*/  UISETP.NE.AND UP0, UPT, UR17, 0x2, UPT ;  /* 0x000000021100788c */ /* 0x000fe4000bf05270 */
[----:B------:R-:W-:-:S05]  /*14f0*/  ULOP3.LUT UR28, UR28, 0x1000, URZ, 0xc0, !UPT ;  /* 0x000010001c1c7892 */ /* 0x000fca000f8ec0ff */
[----:B------:R-:W-:Y:S07]  /*1500*/  BRA.U UP1, `(.L_x_19) ;  /* 0x0000000101447547 */ /* 0x000fee000b800000 */
[----:B------:R-:W1:Y:S01]  /*1510*/  LDCU.128 UR8, c[0x0][0xb10] ;  /* 0x00016200ff0877ac */ /* 0x000e620008000c00 */
[----:B------:R-:W2:Y:S01]  /*1520*/  LDCU UR12, c[0x0][0xb0c] ;  /* 0x00016180ff0c77ac */ /* 0x000ea20008000800 */
[----:B------:R-:W3:Y:S01]  /*1530*/  LDCU UR13, c[0x0][0xb20] ;  /* 0x00016400ff0d77ac */ /* 0x000ee20008000800 */
[----:B-1----:R-:W-:Y:S02]  /*1540*/  UIMAD.WIDE.U32 UR6, UR16, UR8, URZ ;  /* 0x00000008100672a5 */ /* 0x002fe4000f8e00ff */
[----:B------:R-:W-:Y:S02]  /*1550*/  UIMAD.WIDE.U32 UR4, UR20, UR11, URZ ;  /* 0x0000000b140472a5 */ /* 0x000fe4000f8e00ff */
[----:B--2---:R-:W-:Y:S02]  /*1560*/  UISETP.NE.AND UP2, UPT, UR12, 0x1, UPT ;  /* 0x000000010c00788c */ /* 0x004fe4000bf45270 */
[----:B------:R-:W-:Y:S01]  /*1570*/  UISETP.NE.AND UP1, UPT, UR10, 0x1, UPT ;  /* 0x000000010a00788c */ /* 0x000fe2000bf25270 */
[----:B------:R-:W-:-:S02]  /*1580*/  UMOV UR6, UR7 ;  /* 0x0000000700067c82 */ /* 0x000fc40008000000 */
[----:B------:R-:W-:Y:S01]  /*1590*/  UMOV UR4, UR5 ;  /* 0x0000000500047c82 */ /* 0x000fe20008000000 */
[----:B------:R-:W-:Y:S02]  /*15a0*/  USHF.R.U32.HI UR6, URZ, UR9, UR6 ;  /* 0x00000009ff067299 */ /* 0x000fe40008011606 */
[----:B---3--:R-:W-:Y:S02]  /*15b0*/  USHF.R.U32.HI UR4, URZ, UR13, UR4 ;  /* 0x0000000dff047299 */ /* 0x008fe40008011604 */
[----:B------:R-:W-:Y:S02]  /*15c0*/  USEL UR5, UR16, UR6, !UP2 ;  /* 0x0000000610057287 */ /* 0x000fe4000d000000 */
[----:B------:R-:W-:-:S04]  /*15d0*/  USEL UR4, UR20, UR4, !UP1 ;  /* 0x0000000414047287 */ /* 0x000fc8000c800000 */
[----:B------:R-:W-:Y:S02]  /*15e0*/  UIADD3 UR6, UPT, UPT, UR5, -UR4, URZ ;  /* 0x8000000405067290 */ /* 0x000fe4000fffe0ff */
[----:B------:R-:W-:Y:S02]  /*15f0*/  UIADD3 UR4, UPT, UPT, -UR5, UR4, URZ ;  /* 0x0000000405047290 */ /* 0x000fe4000fffe1ff */
[----:B------:R-:W-:Y:S02]  /*1600*/  UIMAD UR20, UR6, UR10, UR20 ;  /* 0x0000000a061472a4 */ /* 0x000fe4000f8e0214 */
[----:B------:R-:W-:-:S12]  /*1610*/  UIMAD UR16, UR4, UR12, UR16 ;  /* 0x0000000c041072a4 */ /* 0x000fd8000f8e0210 */
.L_x_19:
[----:B------:R-:W-:Y:S05]  /*1620*/  BRA.U !UP5, `(.L_x_20) ;  /* 0x000000010d0c7547 */ /* 0x000fea000b800000 */
[----:B------:R-:W-:Y:S01]  /*1630*/  UCGABAR_WAIT ;  /* 0x0000000000007dc7 */ /* 0x000fe20008000000 */
[----:B------:R-:W-:Y:S01]  /*1640*/  CCTL.IVALL ;  /* 0x00000000ff00798f */ /* 0x000fe20002000000 */
[----:B------:R-:W-:Y:S05]  /*1650*/  BRA `(.L_x_21) ;  /* 0x0000000000047947 */ /* 0x000fea0003800000 */
.L_x_20:
[----:B------:R-:W-:Y:S06]  /*1660*/  BAR.SYNC.DEFER_BLOCKING 0x0 ;  /* 0x0000000000007b1d */ /* 0x000fec0000010000 */
.L_x_21:
[----:B------:R-:W-:Y:S05]  /*1670*/  BRA.U UP0, `(.L_x_22) ;  /* 0x0000001100dc7547 */ /* 0x000fea000b800000 */
[----:B------:R-:W1:Y:S01]  /*1680*/  LDCU UR6, c[0x0][0x38c] ;  /* 0x00007180ff0677ac */ /* 0x000e620008000800 */
[----:B------:R-:W2:Y:S01]  /*1690*/  S2UR UR8, SR_CgaCtaId ;  /* 0x00000000000879c3 */ /* 0x000ea20000008800 */
[----:B------:R-:W-:Y:S01]  /*16a0*/  PLOP3.LUT P1, PT, PT, PT, UP3, 0x80, 0x8 ;  /* 0x000000000008781c */ /* 0x000fe20003f2f038 */
[----:B------:R-:W-:Y:S01]  /*16b0*/  IMAD.MOV.U32 R12, RZ, RZ, 0x1 ;  /* 0x00000001ff0c7424 */ /* 0x000fe200078e00ff */
[----:B------:R-:W-:Y:S01]  /*16c0*/  UMOV UR7, 0x400 ;  /* 0x0000040000077882 */ /* 0x000fe20000000000 */
[----:B------:R-:W-:Y:S01]  /*16d0*/  UISETP.NE.AND UP1, UPT, UR17, URZ, UPT ;  /* 0x000000ff1100728c */ /* 0x000fe2000bf25270 */
[----:B------:R-:W-:Y:S02]  /*16e0*/  ISETP.EQ.OR P2, PT, R0, RZ, P3 ;  /* 0x000000ff0000720c */ /* 0x000fe40001f42670 */
[----:B------:R-:W-:Y:S02]  /*16f0*/  CS2R R10, SRZ ;  /* 0x00000000000a7805 */ /* 0x000fe4000001ff00 */
[----:B------:R-:W-:Y:S01]  /*1700*/  PLOP3.LUT P1, PT, P1, PT, PT, 0x8, 0x80 ;  /* 0x000000000080781c */ /* 0x000fe20000f2e170 */
[----:B------:R-:W-:Y:S01]  /*1710*/  IMAD.MOV.U32 R9, RZ, RZ, RZ ;  /* 0x000000ffff097224 */ /* 0x000fe200078e00ff */
[----:B------:R-:W3:Y:S01]  /*1720*/  LDCU UR40, c[0x0][0x370] ;  /* 0x00006e00ff2877ac */ /* 0x000ee20008000800 */
[----:B------:R-:W-:Y:S01]  /*1730*/  IMAD.MOV.U32 R8, RZ, RZ, 0x1 ;  /* 0x00000001ff087424 */ /* 0x000fe200078e00ff */
[----:B------:R-:W4:Y:S01]  /*1740*/  LDCU.64 UR26, c[0x0][0x348] ;  /* 0x00006900ff1a77ac */ /* 0x000f220008000a00 */
[----:B-1----:R-:W-:-:S02]  /*1750*/  UIADD3 UR5, UPT, UPT, UR6, 0x7f, URZ ;  /* 0x0000007f06057890 */ /* 0x002fc4000fffe0ff */
[----:B------:R-:W-:Y:S02]  /*1760*/  USHF.R.U32.HI UR45, URZ, 0x7, UR28 ;  /* 0x00000007ff2d7899 */ /* 0x000fe4000801161c */
[----:B------:R-:W-:Y:S02]  /*1770*/  USHF.R.S32.HI UR4, URZ, 0x1f, UR5 ;  /* 0x0000001fff047899 */ /* 0x000fe40008011405 */
[----:B------:R-:W-:Y:S02]  /*1780*/  UIADD3 UR46, UPT, UPT, UR6, 0xfe, URZ ;  /* 0x000000fe062e7890 */ /* 0x000fe4000fffe0ff */
[----:B------:R-:W-:Y:S02]  /*1790*/  ULEA.HI UR4, UR4, UR5, URZ, 0x7 ;  /* 0x0000000504047291 */ /* 0x000fe4000f8f38ff */
[----:B--2---:R-:W-:Y:S02]  /*17a0*/  ULEA UR7, UR8, UR7, 0x18 ;  /* 0x0000000708077291 */ /* 0x004fe4000f8ec0ff */
[----:B------:R-:W-:-:S02]  /*17b0*/  USHF.R.S32.HI UR43, URZ, 0x7, UR4 ;  /* 0x00000007ff2b7899 */ /* 0x000fc40008011404 */
[----:B------:R-:W-:Y:S02]  /*17c0*/  UIADD3 UR4, UPT, UPT, UR6, -0x1, URZ ;  /* 0xffffffff06047890 */ /* 0x000fe4000fffe0ff */
[----:B------:R-:W-:Y:S02]  /*17d0*/  UISETP.LT.U32.AND UP0, UPT, UR43, 0x5, UPT ;  /* 0x000000052b00788c */ /* 0x000fe4000bf01070 */
[----:B------:R-:W-:Y:S02]  /*17e0*/  UISETP.GE.U32.AND UP2, UPT, UR4, -0xff, UPT ;  /* 0xffffff010400788c */ /* 0x000fe4000bf46070 */
[----:B------:R-:W-:Y:S01]  /*17f0*/  USEL UR41, UR43, 0x5, UP0 ;  /* 0x000000052b297887 */ /* 0x000fe20008000000 */
[----:B------:R-:W1:Y:S03]  /*1800*/  LDCU UR39, c[0x0][0x374] ;  /* 0x00006e80ff2777ac */ /* 0x000e660008000800 */
[----:B------:R-:W-:-:S02]  /*1810*/  UIADD3 UR21, UPT, UPT, UR41, -0x1, URZ ;  /* 0xffffffff29157890 */ /* 0x000fc4000fffe0ff */
[----:B------:R-:W-:-:S03]  /*1820*/  USEL UR24, UR48, 0x2, UP1 ;  /* 0x0000000230187887 */ /* 0x000fc60008800000 */
[----:B------:R-:W-:Y:S02]  /*1830*/  @UP2 UIADD3 UR21, UPT, UPT, UR41, URZ, URZ ;  /* 0x000000ff29152290 */ /* 0x000fe4000fffe0ff */
[----:B------:R-:W-:Y:S02]  /*1840*/  UIADD3 UR29, UPT, UPT, UR7, 0x6400, UR28 ;  /* 0x00006400071d7890 */ /* 0x000fe4000fffe01c */
[----:B------:R-:W-:Y:S02]  /*1850*/  UIADD3 UR44, UPT, UPT, UR43, -UR41, URZ ;  /* 0x800000292b2c7290 */ /* 0x000fe4000fffe0ff */
[----:B------:R-:W-:Y:S01]  /*1860*/  UIADD3 UR21, UPT, UPT, UR21, 0x1, URZ ;  /* 0x0000000115157890 */ /* 0x000fe2000fffe0ff */
[----:B---34-:R-:W-:-:S11]  /*1870*/  UMOV UR5, URZ ;  /* 0x000000ff00057c82 */ /* 0x018fd60008000000 */
.L_x_42:
[----:B------:R-:W2:Y:S02]  /*1880*/  S2UR UR4, SR_CgaCtaId ;  /* 0x00000000000479c3 */ /* 0x000ea40000008800 */
[----:B--2---:R-:W-:-:S09]  /*1890*/  UISETP.NE.AND UP0, UPT, UR4, URZ, UPT ;  /* 0x000000ff0400728c */ /* 0x004fd2000bf05270 */
[----:B-1----:R-:W-:Y:S05]  /*18a0*/  BRA.U UP0, `(.L_x_23) ;  /* 0x0000000100287547 */ /* 0x002fea000b800000 */
[----:B------:R-:W-:Y:S02]  /*18b0*/  LEA R0, R9, UR7, 0x3 ;  /* 0x0000000709007c11 */ /* 0x000fe4000f8e18ff */
[----:B------:R-:W-:-:S04]  /*18c0*/  SHF.L.U32 R3, R8, 0x1f, RZ ;  /* 0x0000001f08037819 */ /* 0x000fc800000006ff */
[----:B------:R-:W2:Y:S02]  /*18d0*/  SYNCS.PHASECHK.TRANS64.TRYWAIT P0, [R0+URZ+0x110], R3 ;  /* 0x00011003000075a7 */ /* 0x000ea400080011ff */
[----:B--2---:R-:W-:Y:S05]  /*18e0*/  @!P0 BRA `(.L_x_24) ;  /* 0x0000007c00b08947 */ /* 0x004fea0003800000 */
.L_x_133:
[----:B------:R3:W-:Y:S01]  /*18f0*/  SYNCS.ARRIVE.TRANS64.A1T0 RZ, [R0+URZ+0x100], RZ ;  /* 0x000100ff00ff79a7 */ /* 0x0007e200081000ff */
[----:B------:R-:W-:-:S05]  /*1900*/  VIADD R9, R9, 0x1 ;  /* 0x0000000109097836 */ /* 0x000fca0000000000 */
[----:B------:R-:W-:-:S04]  /*1910*/  ISETP.NE.AND P0, PT, R9, 0x2, PT ;  /* 0x000000020900780c */ /* 0x000fc80003f05270 */
[----:B--2---:R-:W-:Y:S02]  /*1920*/  SEL R3, RZ, 0x1, P0 ;  /* 0x00000001ff037807 */ /* 0x004fe40000000000 */
[----:B------:R-:W-:Y:S02]  /*1930*/  SEL R9, R9, RZ, P0 ;  /* 0x000000ff09097207 */ /* 0x000fe40000000000 */
[----:B------:R-:W-:-:S07]  /*1940*/  LOP3.LUT R8, R8, R3, RZ, 0x3c, !PT ;  /* 0x0000000308087212 */ /* 0x000fce00078e3cff */
.L_x_23:
[----:B------:R-:W-:Y:S01]  /*1950*/  ULEA UR4, UR5, UR7, 0x3 ;  /* 0x0000000705047291 */ /* 0x000fe2000f8e18ff */
[----:B---3--:R-:W-:Y:S01]  /*1960*/  SHF.L.U32 R0, R12, 0x1f, RZ ;  /* 0x0000001f0c007819 */ /* 0x008fe200000006ff */
[----:B------:R-:W-:Y:S02]  /*1970*/  UISETP.GE.U32.AND UP0, UPT, UR46, 0xff, UPT ;  /* 0x000000ff2e00788c */ /* 0x000fe4000bf06070 */
[----:B------:R-:W-:Y:S02]  /*1980*/  USHF.L.U32 UR11, UR20, 0x8, URZ ;  /* 0x00000008140b7899 */ /* 0x000fe400080006ff */
[----:B------:R-:W-:Y:S01]  /*1990*/  ULEA UR35, UR16, UR45, 0x6 ;  /* 0x0000002d10237291 */ /* 0x000fe2000f8e30ff */
[----:B------:R-:W-:Y:S02]  /*19a0*/  UMOV UR13, URZ ;  /* 0x000000ff000d7c82 */ /* 0x000fe40008000000 */
[----:B------:R2:W3:Y:S02]  /*19b0*/  SYNCS.PHASECHK.TRANS64.TRYWAIT P0, [UR4+0x28], R0 ;  /* 0x00002800ff0075a7 */ /* 0x0004e40008001104 */
[----:B------:R-:W-:Y:S07]  /*19c0*/  BRA.U !UP0, `(.L_x_25) ;  /* 0x0000000108bc7547 */ /* 0x000fee000b800000 */
[----:B------:R-:W-:Y:S01]  /*19d0*/  UMOV UR6, URZ ;  /* 0x000000ff00067c82 */ /* 0x000fe20008000000 */
[----:B------:R-:W-:-:S05]  /*19e0*/  UMOV UR4, UR5 ;  /* 0x0000000500047c82 */ /* 0x000fca0008000000 */
.L_x_31:
[----:B------:R-:W-:Y:S01]  /*19f0*/  ULEA UR33, UR4, UR7, 0x3 ;  /* 0x0000000704217291 */ /* 0x000fe2000f8e18ff */
[----:B---3--:R-:W-:Y:S01]  /*1a00*/  @!P3 MOV R2, 0xa000 ;  /* 0x0000a0000002b802 */ /* 0x008fe20000000f00 */
[----:B-1-3--:R-:W-:Y:S10]  /*1a10*/  @P0 BRA `(.L_x_26) ;  /* 0x00000000000c0947 */ /* 0x00aff40003800000 */
[----:B------:R-:W-:-:S04]  /*1a20*/  SHF.L.U32 R3, R12, 0x1f, RZ ;  /* 0x0000001f0c037819 */ /* 0x000fc800000006ff */
[----:B------:R-:W3:Y:S02]  /*1a30*/  SYNCS.PHASECHK.TRANS64.TRYWAIT P0, [UR33+0x28], R3 ;  /* 0x00002803ff0075a7 */ /* 0x000ee40008001121 */
[----:B---3--:R-:W-:Y:S05]  /*1a40*/  @!P0 BRA `(.L_x_27) ;  /* 0x0000007c006c8947 */ /* 0x008fea0003800000 */
.L_x_26:
[----:B------:R3:W-:Y:S01]  /*1a50*/  @!P3 SYNCS.ARRIVE.TRANS64 RZ, [UR33], R2 ;  /* 0x00000002ffffb9a7 */ /* 0x0007e20008000021 */
[----:B------:R-:W-:-:S04]  /*1a60*/  ULOP3.LUT UR5, UR24, 0x2, URZ, 0xfc, !UPT ;  /* 0x0000000218057892 */ /* 0x000fc8000f8efcff */
[----:B------:R-:W-:-:S09]  /*1a70*/  UISETP.NE.AND UP0, UPT, UR5, 0x2, UPT ;  /* 0x000000020500788c */ /* 0x000fd2000bf05270 */
[----:B------:R-:W-:Y:S05]  /*1a80*/  BRA.U UP0, `(.L_x_28) ;  /* 0x0000000100047547 */ /* 0x000fea000b800000 */
[----:B-1----:R-:W-:Y:S05]  /*1a90*/  BPT.TRAP 0x1 ;  /* 0x000000040000795c */ /* 0x002fea0000300000 */
.L_x_28:
[----:B------:R-:W-:Y:S04]  /*1aa0*/  BSSY.RECONVERGENT B0, `(.L_x_29) ;  /* 0x0000003000007945 */ /* 0x000fe80003800200 */
[----:B------:R-:W-:Y:S05]  /*1ab0*/  @P2 BRA `(.L_x_30) ;  /* 0x0000000000042947 */ /* 0x000fea0003800000 */
[----:B-1----:R-:W-:Y:S05]  /*1ac0*/  BPT.TRAP 0x1 ;  /* 0x000000040000795c */ /* 0x002fea0000300000 */
.L_x_30:
[----:B-1----:R-:W-:Y:S05]  /*1ad0*/  BSYNC.RECONVERGENT B0 ;  /* 0x0000000000007941 */ /* 0x002fea0003800200 */
.L_x_29:
[----:B------:R-:W-:Y:S02]  /*1ae0*/  UIADD3 UR5, UPT, UPT, UR4, 0x1, URZ ;  /* 0x0000000104057890 */ /* 0x000fe4000fffe0ff */
[----:B------:R-:W-:Y:S02]  /*1af0*/  ULEA UR32, UR4, UR28, 0xd ;  /* 0x0000001c04207291 */ /* 0x000fe4000f8e68ff */
[----:B------:R-:W-:Y:S02]  /*1b00*/  UISETP.NE.AND UP0, UPT, UR5, 0x5, UPT ;  /* 0x000000050500788c */ /* 0x000fe4000bf05270 */
[----:B------:R-:W-:Y:S02]  /*1b10*/  UIADD3 UR16, UP1, UPT, UR26, 0x80, URZ ;  /* 0x000000801a107890 */ /* 0x000fe4000ff3e0ff */
[----:B------:R-:W-:Y:S02]  /*1b20*/  USEL UR9, URZ, 0x1, UP0 ;  /* 0x00000001ff097887 */ /* 0x000fe40008000000 */
[----:B------:R-:W-:-:S02]  /*1b30*/  USEL UR5, UR5, URZ, UP0 ;  /* 0x000000ff05057287 */ /* 0x000fc40008000000 */
[----:B------:R-:W-:Y:S02]  /*1b40*/  UIADD3 UR14, UP0, UPT, UR26, 0x180, URZ ;  /* 0x000001801a0e7890 */ /* 0x000fe4000ff1e0ff */
[----:B------:R-:W-:Y:S01]  /*1b50*/  ULEA UR8, UR5, UR7, 0x3 ;  /* 0x0000000705087291 */ /* 0x000fe2000f8e18ff */
[----:B------:R-:W-:Y:S01]  /*1b60*/  LOP3.LUT R12, R12, UR9, RZ, 0x3c, !PT ;  /* 0x000000090c0c7c12 */ /* 0x000fe2000f8e3cff */
[----:B------:R-:W-:Y:S02]  /*1b70*/  USHF.L.U32 UR34, UR6, 0x7, URZ ;  /* 0x0000000706227899 */ /* 0x000fe400080006ff */
[----:B------:R-:W-:Y:S01]  /*1b80*/  UIADD3.X UR17, UPT, UPT, URZ, UR27, URZ, UP1, !UPT ;  /* 0x0000001bff117290 */ /* 0x000fe20008ffe4ff */
[----:B--2---:R-:W-:Y:S01]  /*1b90*/  SHF.L.U32 R0, R12, 0x1f, RZ ;  /* 0x0000001f0c007819 */ /* 0x004fe200000006ff */
[----:B------:R-:W-:Y:S02]  /*1ba0*/  UIADD3 UR32, UPT, UPT, UR7, 0x6400, UR32 ;  /* 0x0000640007207890 */ /* 0x000fe4000fffe020 */
[----:B------:R-:W-:Y:S01]  /*1bb0*/  UIADD3.X UR15, UPT, UPT, URZ, UR27, URZ, UP0, !UPT ;  /* 0x0000001bff0f7290 */ /* 0x000fe200087fe4ff */
[----:B------:R4:W1:Y:S01]  /*1bc0*/  SYNCS.PHASECHK.TRANS64.TRYWAIT P0, [UR8+0x28], R0 ;  /* 0x00002800ff0075a7 */ /* 0x0008620008001108 */
[----:B------:R-:W-:Y:S01]  /*1bd0*/  ULEA UR8, UR4, UR7, 0xf ;  /* 0x0000000704087291 */ /* 0x000fe2000f8e78ff */
[----:B------:R-:W-:Y:S01]  /*1be0*/  UMOV UR13, 0x30000 ;  /* 0x00030000000d7882 */ /* 0x000fe20000000000 */
[----:B------:R-:W-:-:S02]  /*1bf0*/  UMOV UR18, 0x0 ;  /* 0x0000000000127882 */ /* 0x000fc40000000000 */
[----:B------:R-:W-:Y:S01]  /*1c00*/  UIADD3 UR8, UPT, UPT, UR8, 0x10400, URZ ;  /* 0x0001040008087890 */ /* 0x000fe2000fffe0ff */
[----:B------:R-:W-:Y:S01]  /*1c10*/  UMOV UR19, 0x10000000 ;  /* 0x1000000000137882 */ /* 0x000fe20000000000 */
[----:B------:R-:W-:Y:S01]  /*1c20*/  UMOV UR12, UR36 ;  /* 0x00000024000c7c82 */ /* 0x000fe20008000000 */
[----:B------:R-:W-:Y:S01]  /*1c30*/  UMOV UR9, UR33 ;  /* 0x0000002100097c82 */ /* 0x000fe20008000000 */
[----:B------:R-:W-:Y:S01]  /*1c40*/  UMOV UR10, UR34 ;  /* 0x00000022000a7c82 */ /* 0x000fe20008000000 */
[----:B------:R2:W-:Y:S01]  /*1c50*/  UTMALDG.3D.MULTICAST [UR32], [UR16], UR13, desc[UR18] ;  /* 0x00001220100073b4 */ /* 0x0005e2000801180d */
[----:B------:R-:W-:Y:S01]  /*1c60*/  UIADD3 UR6, UPT, UPT, UR6, 0x1, URZ ;  /* 0x0000000106067890 */ /* 0x000fe2000fffe0ff */
[----:B------:R-:W-:-:S03]  /*1c70*/  UMOV UR4, UR5 ;  /* 0x0000000500047c82 */ /* 0x000fc60008000000 */
[----:B------:R-:W-:Y:S01]  /*1c80*/  UISETP.NE.AND UP0, UPT, UR6, UR21, UPT ;  /* 0x000000150600728c */ /* 0x000fe2000bf05270 */
[----:B------:R4:W-:Y:S01]  /*1c90*/  UTMALDG.3D [UR8], [UR14], desc[UR18] ;  /* 0x000012080e0075b4 */ /* 0x0009e20008011000 */
[----:B--2---:R-:W-:-:S07]  /*1ca0*/  UMOV UR13, UR21 ;  /* 0x00000015000d7c82 */ /* 0x004fce0008000000 */
[----:B----4-:R-:W-:Y:S05]  /*1cb0*/  BRA.U UP0, `(.L_x_31) ;  /* 0xfffffffd004c7547 */ /* 0x010fea000b83ffff */
.L_x_25:
[----:B------:R-:W-:Y:S01]  /*1cc0*/  ULEA UR4, UR5, UR7, 0x3 ;  /* 0x0000000705047291 */ /* 0x000fe2000f8e18ff */
[----:B--2---:R-:W-:Y:S01]  /*1cd0*/  SHF.L.U32 R0, R12, 0x1f, RZ ;  /* 0x0000001f0c007819 */ /* 0x004fe200000006ff */
[----:B------:R-:W-:Y:S01]  /*1ce0*/  @!P1 SYNCS.ARRIVE.TRANS64.A1T0 RZ, [UR7+0x98], RZ ;  /* 0x000098ffffff99a7 */ /* 0x000fe20008100007 */
[----:B------:R-:W-:-:S06]  /*1cf0*/  UISETP.GT.AND UP0, UPT, UR43, UR41, UPT ;  /* 0x000000292b00728c */ /* 0x000fcc000bf04270 */
[----:B-1-3--:R1:W2:Y:S03]  /*1d00*/  SYNCS.PHASECHK.TRANS64.TRYWAIT P0, [UR4+0x28], R0 ;  /* 0x00002800ff0075a7 */ /* 0x00a2a60008001104 */
[----:B------:R-:W-:Y:S05]  /*1d10*/  BRA.U !UP0, `(.L_x_32) ;  /* 0x0000000108bc7547 */ /* 0x000fea000b800000 */
[----:B------:R-:W-:Y:S01]  /*1d20*/  UIADD3 UR25, UPT, UPT, UR44, UR13, URZ ;  /* 0x0000000d2c197290 */ /* 0x000fe2000fffe0ff */
[----:B------:R-:W-:-:S11]  /*1d30*/  UMOV UR4, UR5 ;  /* 0x0000000500047c82 */ /* 0x000fd60008000000 */
.L_x_38:
[----:B------:R-:W-:Y:S01]  /*1d40*/  ULEA UR17, UR4, UR7, 0x3 ;  /* 0x0000000704117291 */ /* 0x000fe2000f8e18ff */
[----:B--2---:R-:W-:Y:S01]  /*1d50*/  @!P3 MOV R2, 0xa000 ;  /* 0x0000a0000002b802 */ /* 0x004fe20000000f00 */
[----:B--2-4-:R-:W-:Y:S10]  /*1d60*/  @P0 BRA `(.L_x_33) ;  /* 0x00000000000c0947 */ /* 0x014ff40003800000 */
[----:B------:R-:W-:-:S04]  /*1d70*/  SHF.L.U32 R3, R12, 0x1f, RZ ;  /* 0x0000001f0c037819 */ /* 0x000fc800000006ff */
[----:B------:R-:W2:Y:S02]  /*1d80*/  SYNCS.PHASECHK.TRANS64.TRYWAIT P0, [UR17+0x28], R3 ;  /* 0x00002803ff0075a7 */ /* 0x000ea40008001111 */
[----:B--2---:R-:W-:Y:S05]  /*1d90*/  @!P0 BRA `(.L_x_34) ;  /* 0x0000007800b08947 */ /* 0x004fea0003800000 */
.L_x_33:
[----:B------:R2:W-:Y:S01]  /*1da0*/  @!P3 SYNCS.ARRIVE.TRANS64 RZ, [UR17], R2 ;  /* 0x00000002ffffb9a7 */ /* 0x0005e20008000011 */
[----:B------:R-:W-:-:S04]  /*1db0*/  ULOP3.LUT UR5, UR24, 0x2, URZ, 0xfc, !UPT ;  /* 0x0000000218057892 */ /* 0x000fc8000f8efcff */
[----:B------:R-:W-:-:S09]  /*1dc0*/  UISETP.NE.AND UP0, UPT, UR5, 0x2, UPT ;  /* 0x000000020500788c */ /* 0x000fd2000bf05270 */
[----:B------:R-:W-:Y:S05]  /*1dd0*/  BRA.U UP0, `(.L_x_35) ;  /* 0x0000000100047547 */ /* 0x000fea000b800000 */
[----:B------:R-:W-:Y:S05]  /*1de0*/  BPT.TRAP 0x1 ;  /* 0x000000040000795c */ /* 0x000fea0000300000 */
.L_x_35:
[----:B------:R-:W-:Y:S04]  /*1df0*/  BSSY.RECONVERGENT B0, `(.L_x_36) ;  /* 0x0000003000007945 */ /* 0x000fe80003800200 */
[----:B------:R-:W-:Y:S05]  /*1e00*/  @P2 BRA `(.L_x_37) ;  /* 0x0000000000042947 */ /* 0x000fea0003800000 */
[----:B------:R-:W-:Y:S05]  /*1e10*/  BPT.TRAP 0x1 ;  /* 0x000000040000795c */ /* 0x000fea0000300000 */
.L_x_37:
[----:B------:R-:W-:Y:S05]  /*1e20*/  BSYNC.RECONVERGENT B0 ;  /* 0x0000000000007941 */ /* 0x000fea0003800200 */
.L_x_36:
[----:B------:R-:W-:Y:S02]  /*1e30*/  UIADD3 UR5, UPT, UPT, UR4, 0x1, URZ ;  /* 0x0000000104057890 */ /* 0x000fe4000fffe0ff */
[----:B------:R-:W-:Y:S02]  /*1e40*/  UIADD3 UR14, UP1, UPT, UR26, 0x80, URZ ;  /* 0x000000801a0e7890 */ /* 0x000fe4000ff3e0ff */
[----:B------:R-:W-:Y:S02]  /*1e50*/  UISETP.NE.AND UP0, UPT, UR5, 0x5, UPT ;  /* 0x000000050500788c */ /* 0x000fe4000bf05270 */
[----:B------:R-:W-:Y:S02]  /*1e60*/  USHF.L.U32 UR18, UR13, 0x7, URZ ;  /* 0x000000070d127899 */ /* 0x000fe400080006ff */
[----:B------:R-:W-:Y:S02]  /*1e70*/  USEL UR8, URZ, 0x1, UP0 ;  /* 0x00000001ff087887 */ /* 0x000fe40008000000 */
[----:B------:R-:W-:-:S02]  /*1e80*/  USEL UR5, UR5, URZ, UP0 ;  /* 0x000000ff05057287 */ /* 0x000fc40008000000 */
[----:B------:R-:W-:Y:S02]  /*1e90*/  UIADD3 UR22, UP0, UPT, UR26, 0x180, URZ ;  /* 0x000001801a167890 */ /* 0x000fe4000ff1e0ff */
[----:B------:R-:W-:Y:S01]  /*1ea0*/  LOP3.LUT R12, R12, UR8, RZ, 0x3c, !PT ;  /* 0x000000080c0c7c12 */ /* 0x000fe2000f8e3cff */
[----:B------:R-:W-:Y:S02]  /*1eb0*/  ULEA UR6, UR5, UR7, 0x3 ;  /* 0x0000000705067291 */ /* 0x000fe4000f8e18ff */
[----:B------:R-:W-:Y:S01]  /*1ec0*/  ULEA UR8, UR4, UR7, 0xf ;  /* 0x0000000704087291 */ /* 0x000fe2000f8e78ff */
[----:B-1----:R-:W-:Y:S01]  /*1ed0*/  SHF.L.U32 R0, R12, 0x1f, RZ ;  /* 0x0000001f0c007819 */ /* 0x002fe200000006ff */
[----:B------:R-:W-:Y:S02]  /*1ee0*/  ULEA UR16, UR4, UR29, 0xd ;  /* 0x0000001d04107291 */ /* 0x000fe4000f8e68ff */
[----:B------:R-:W-:Y:S02]  /*1ef0*/  UIADD3.X UR15, UPT, UPT, URZ, UR27, URZ, UP1, !UPT ;  /* 0x0000001bff0f7290 */ /* 0x000fe40008ffe4ff */
[----:B------:R-:W-:Y:S01]  /*1f00*/  UIADD3 UR8, UPT, UPT, UR8, 0x10400, URZ ;  /* 0x0001040008087890 */ /* 0x000fe2000fffe0ff */
[----:B------:R3:W4:Y:S01]  /*1f10*/  SYNCS.PHASECHK.TRANS64.TRYWAIT P0, [UR6+0x28], R0 ;  /* 0x00002800ff0075a7 */ /* 0x0007220008001106 */
[----:B------:R-:W-:Y:S01]  /*1f20*/  UIADD3.X UR23, UPT, UPT, URZ, UR27, URZ, UP0, !UPT ;  /* 0x0000001bff177290 */ /* 0x000fe200087fe4ff */
[----:B------:R-:W-:Y:S01]  /*1f30*/  UMOV UR6, 0x30000 ;  /* 0x0003000000067882 */ /* 0x000fe20000000000 */
[----:B------:R-:W-:Y:S01]  /*1f40*/  UMOV UR30, 0x0 ;  /* 0x00000000001e7882 */ /* 0x000fe20000000000 */
[----:B------:R-:W-:Y:S01]  /*1f50*/  UMOV UR31, 0x10000000 ;  /* 0x10000000001f7882 */ /* 0x000fe20000000000 */
[----:B------:R-:W-:Y:S01]  /*1f60*/  UMOV UR19, UR35 ;  /* 0x0000002300137c82 */ /* 0x000fe20008000000 */
[----:B------:R-:W-:Y:S01]  /*1f70*/  UMOV UR20, UR36 ;  /* 0x0000002400147c82 */ /* 0x000fe20008000000 */
[----:B------:R-:W-:Y:S01]  /*1f80*/  UMOV UR12, UR36 ;  /* 0x00000024000c7c82 */ /* 0x000fe20008000000 */
[----:B------:R-:W-:Y:S01]  /*1f90*/  UMOV UR9, UR17 ;  /* 0x0000001100097c82 */ /* 0x000fe20008000000 */
[----:B------:R-:W-:Y:S01]  /*1fa0*/  UMOV UR10, UR18 ;  /* 0x00000012000a7c82 */ /* 0x000fe20008000000 */
[----:B------:R3:W-:Y:S01]  /*1fb0*/  UTMALDG.3D.MULTICAST [UR16], [UR14], UR6, desc[UR30] ;  /* 0x00001e100e0073b4 */ /* 0x0007e20008011806 */
[----:B------:R-:W-:Y:S01]  /*1fc0*/  UIADD3 UR13, UPT, UPT, UR13, 0x1, URZ ;  /* 0x000000010d0d7890 */ /* 0x000fe2000fffe0ff */
[----:B------:R-:W-:-:S03]  /*1fd0*/  UMOV UR4, UR5 ;  /* 0x0000000500047c82 */ /* 0x000fc60008000000 */
[----:B------:R-:W-:Y:S01]  /*1fe0*/  UISETP.NE.AND UP0, UPT, UR13, UR25, UPT ;  /* 0x000000190d00728c */ /* 0x000fe2000bf05270 */
[----:B------:R3:W-:Y:S08]  /*1ff0*/  UTMALDG.3D [UR8], [UR22], desc[UR30] ;  /* 0x00001e08160075b4 */ /* 0x0007f00008011000 */
[----:B---3--:R-:W-:Y:S05]  /*2000*/  BRA.U UP0, `(.L_x_38) ;  /* 0xfffffffd004c7547 */ /* 0x008fea000b83ffff */
.L_x_32:
[C---:B------:R-:W-:Y:S01]  /*2010*/  LEA R3, R11.reuse, UR7, 0x3 ;  /* 0x000000070b037c11 */ /* 0x040fe2000f8e18ff */
[----:B------:R-:W-:Y:S01]  /*2020*/  NOP ;  /* 0x0000000000007918 */ /* 0x000fe20000000000 */
[----:B-1----:R-:W-:Y:S02]  /*2030*/  SHF.L.U32 R0, R10, 0x1f, RZ ;  /* 0x0000001f0a007819 */ /* 0x002fe400000006ff */
[----:B------:R-:W-:Y:S02]  /*2040*/  LEA R5, R11, UR7, 0x4 ;  /* 0x000000070b057c11 */ /* 0x000fe4000f8e20ff */
[----:B--2-4-:R-:W1:Y:S02]  /*2050*/  SYNCS.PHASECHK.TRANS64.TRYWAIT P0, [R3+URZ+0xa0], R0 ;  /* 0x0000a000030075a7 */ /* 0x014e6400080011ff */
[----:B-1----:R-:W-:Y:S05]  /*2060*/  @!P0 BRA `(.L_x_39) ;  /* 0x0000007800148947 */ /* 0x002fea0003800000 */
.L_x_136:
[----:B------:R-:W2:Y:S01]  /*2070*/  LDS.128 R4, [R5+0x130] ;  /* 0x0001300005047984 */ /* 0x000ea20000000c00 */
[----:B------:R-:W-:Y:S01]  /*2080*/  UISETP.GE.AND UP0, UPT, UR42, 0x1, UPT ;  /* 0x000000012a00788c */ /* 0x000fe2000bf06270 */
[----:B------:R-:W-:Y:S01]  /*2090*/  @!PT LDS RZ, [RZ] ;  /* 0x00000000fffff984 */ /* 0x000fe20000000800 */
[----:B------:R-:W-:Y:S01]  /*20a0*/  @!PT LDS RZ, [RZ] ;  /* 0x00000000fffff984 */ /* 0x000fe20000000800 */
[----:B------:R-:W-:Y:S01]  /*20b0*/  @!PT LDS RZ, [RZ] ;  /* 0x00000000fffff984 */ /* 0x000fe20000000800 */
[----:B------:R-:W-:Y:S01]  /*20c0*/  @!PT LDS RZ, [RZ] ;  /* 0x00000000fffff984 */ /* 0x000fe20000000800 */
[----:B------:R3:W-:Y:S06]  /*20d0*/  MEMBAR.ALL.CTA ;  /* 0x0000000000007992 */ /* 0x0007ec0000008000 */
[----:B---3--:R-:W3:Y:S01]  /*20e0*/  FENCE.VIEW.ASYNC.S ;  /* 0x00000000000073c6 */ /* 0x008ee20000000000 */
[----:B--2---:R-:W-:-:S13]  /*20f0*/  LOP3.LUT P0, RZ, R6, 0x1, RZ, 0xc0, !PT ;  /* 0x0000000106ff7812 */ /* 0x004fda000780c0ff */
[----:B---3--:R-:W-:Y:S01]  /*2100*/  VOTEU.ANY UP1, P0 ;  /* 0x0000000000ff7886 */ /* 0x008fe20000020100 */
[----:B------:R-:W-:-:S13]  /*2110*/  PLOP3.LUT P0, PT, PT, PT, UP1, 0x80, 0x8 ;  /* 0x000000000008781c */ /* 0x000fda0003f0f018 */
[----:B-1----:R-:W-:Y:S02]  /*2120*/  @P0 LOP3.LUT R0, R5, 0xffff, RZ, 0xc0, !PT ;  /* 0x0000ffff05000812 */ /* 0x002fe400078ec0ff */
[----:B------:R-:W-:Y:S02]  /*2130*/  @P0 MOV R2, R4 ;  /* 0x0000000400020202 */ /* 0x000fe40000000f00 */
[----:B------:R-:W-:Y:S01]  /*2140*/  @P0 R2UR UR6, R0 ;  /* 0x00000000000602ca */ /* 0x000fe200000e0000 */
[----:B------:R-:W-:Y:S01]  /*2150*/  VIADD R0, R3, 0xb0 ;  /* 0x000000b003007836 */ /* 0x000fe20000000000 */
[----:B------:R-:W-:Y:S02]  /*2160*/  @P0 SHF.R.U32.HI R4, RZ, 0x10, R5 ;  /* 0x00000010ff040819 */ /* 0x000fe40000011605 */
[----:B------:R-:W-:Y:S02]  /*2170*/  @P0 R2UR UR8, R2 ;  /* 0x00000000020802ca */ /* 0x000fe400000e0000 */
[----:B------:R-:W-:-:S02]  /*2180*/  PRMT R0, RZ, 0x654, R0 ;  /* 0x00000654ff007816 */ /* 0x000fc40000000000 */
[----:B------:R-:W-:Y:S02]  /*2190*/  @P0 R2UR UR4, R4 ;  /* 0x00000000040402ca */ /* 0x000fe400000e0000 */
[----:B------:R1:W-:Y:S03]  /*21a0*/  SYNCS.ARRIVE.TRANS64.RED.A1T0 RZ, [R0+URZ], RZ ;  /* 0x000000ff00ff79a7 */ /* 0x0003e600081004ff */
[----:B------:R-:W-:-:S04]  /*21b0*/  @UP1 UMOV UR37, UR6 ;  /* 0x0000000600251c82 */ /* 0x000fc80008000000 */
[----:B------:R-:W-:-:S04]  /*21c0*/  @UP1 UMOV UR38, UR8 ;  /* 0x0000000800261c82 */ /* 0x000fc80008000000 */
[----:B------:R-:W-:Y:S01]  /*21d0*/  @UP1 UMOV UR36, UR4 ;  /* 0x0000000400241c82 */ /* 0x000fe20008000000 */
[----:B------:R-:W-:Y:S05]  /*21e0*/  BRA.U !UP0, `(.L_x_40) ;  /* 0x0000000108d47547 */ /* 0x000fea000b800000 */
[----:B------:R-:W2:Y:S01]  /*21f0*/  LDCU.128 UR12, c[0x0][0xb10] ;  /* 0x00016200ff0c77ac */ /* 0x000ea20008000c00 */
[----:B------:R-:W3:Y:S01]  /*2200*/  LDCU UR25, c[0x0][0xb20] ;  /* 0x00016400ff1977ac */ /* 0x000ee20008000800 */
[----:B------:R-:W4:Y:S01]  /*2210*/  LDCU UR20, c[0x0][0xb0c] ;  /* 0x00016180ff1477ac */ /* 0x000f220008000800 */
[----:B------:R-:W1:Y:S01]  /*2220*/  LDCU.64 UR10, c[0x0][0xb28] ;  /* 0x00016500ff0a77ac */ /* 0x000e620008000a00 */
[----:B------:R-:W-:Y:S02]  /*2230*/  UISETP.NE.AND UP3, UPT, UR42, 0x1, UPT ;  /* 0x000000012a00788c */ /* 0x000fe4000bf65270 */
[----:B--2---:R-:W-:Y:S02]  /*2240*/  UIMAD.WIDE.U32 UR16, UR39, UR15, URZ ;  /* 0x0000000f271072a5 */ /* 0x004fe4000f8e00ff */
[----:B------:R-:W-:Y:S02]  /*2250*/  UIMAD.WIDE.U32 UR8, UR40, UR12, URZ ;  /* 0x0000000c280872a5 */ /* 0x000fe4000f8e00ff */
[----:B------:R-:W-:-:S02]  /*2260*/  UISETP.NE.AND UP0, UPT, UR14, 0x1, UPT ;  /* 0x000000010e00788c */ /* 0x000fc4000bf05270 */
[----:B------:R-:W-:Y:S01]  /*2270*/  UIMAD.WIDE.U32 UR22, UR37, UR15, URZ ;  /* 0x0000000f251672a5 */ /* 0x000fe2000f8e00ff */
[----:B------:R-:W-:Y:S02]  /*2280*/  UMOV UR16, UR17 ;  /* 0x0000001100107c82 */ /* 0x000fe40008000000 */
[----:B------:R-:W-:Y:S01]  /*2290*/  UMOV UR8, UR9 ;  /* 0x0000000900087c82 */ /* 0x000fe20008000000 */
[----:B---3--:R-:W-:Y:S02]  /*22a0*/  USHF.R.U32.HI UR16, URZ, UR25, UR16 ;  /* 0x00000019ff107299 */ /* 0x008fe40008011610 */
[----:B----4-:R-:W-:Y:S02]  /*22b0*/  UISETP.NE.AND UP2, UPT, UR20, 0x1, UPT ;  /* 0x000000011400788c */ /* 0x010fe4000bf45270 */
[----:B------:R-:W-:Y:S02]  /*22c0*/  USHF.R.U32.HI UR8, URZ, UR13, UR8 ;  /* 0x0000000dff087299 */ /* 0x000fe40008011608 */
[----:B------:R-:W-:-:S02]  /*22d0*/  USEL UR6, UR39, UR16, !UP0 ;  /* 0x0000001027067287 */ /* 0x000fc4000c000000 */
[----:B------:R-:W-:Y:S02]  /*22e0*/  USEL UR8, UR40, UR8, !UP2 ;  /* 0x0000000828087287 */ /* 0x000fe4000d000000 */
[----:B-1----:R-:W-:Y:S01]  /*22f0*/  UIMAD.WIDE.U32 UR16, UR6, UR10, URZ ;  /* 0x0000000a061072a5 */ /* 0x002fe2000f8e00ff */
[----:B------:R-:W-:Y:S01]  /*2300*/  UMOV UR4, UR23 ;  /* 0x0000001700047c82 */ /* 0x000fe20008000000 */
[----:B------:R-:W-:Y:S02]  /*2310*/  UIMAD.WIDE.U32 UR18, UR38, UR12, URZ ;  /* 0x0000000c261272a5 */ /* 0x000fe4000f8e00ff */
[----:B------:R-:W-:-:S03]  /*2320*/  UIMAD.WIDE.U32 UR22, UR8, UR10, URZ ;  /* 0x0000000a081672a5 */ /* 0x000fc6000f8e00ff */
[----:B------:R-:W-:Y:S01]  /*2330*/  UMOV UR16, UR17 ;  /* 0x0000001100107c82 */ /* 0x000fe20008000000 */
[----:B------:R-:W-:Y:S02]  /*2340*/  USHF.R.U32.HI UR4, URZ, UR25, UR4 ;  /* 0x00000019ff047299 */ /* 0x000fe40008011604 */
[----:B------:R-:W-:Y:S01]  /*2350*/  @UP3 USHF.R.U32.HI UR6, URZ, UR11, UR16 ;  /* 0x0000000bff063299 */ /* 0x000fe20008011610 */
[----:B------:R-:W-:Y:S01]  /*2360*/  UMOV UR18, UR19 ;  /* 0x0000001300127c82 */ /* 0x000fe20008000000 */
[----:B------:R-:W-:Y:S01]  /*2370*/  UMOV UR22, UR23 ;  /* 0x0000001700167c82 */ /* 0x000fe20008000000 */
[----:B------:R-:W-:Y:S02]  /*2380*/  USHF.R.U32.HI UR13, URZ, UR13, UR18 ;  /* 0x0000000dff0d7299 */ /* 0x000fe40008011612 */
[----:B------:R-:W-:Y:S02]  /*2390*/  USEL UR4, UR37, UR4, !UP0 ;  /* 0x0000000425047287 */ /* 0x000fe4000c000000 */
[----:B------:R-:W-:-:S02]  /*23a0*/  @UP3 USHF.R.U32.HI UR8, URZ, UR11, UR22 ;  /* 0x0000000bff083299 */ /* 0x000fc40008011616 */
[----:B------:R-:W-:Y:S02]  /*23b0*/  UIMAD UR9, UR42, UR6, URZ ;  /* 0x000000062a0972a4 */ /* 0x000fe4000f8e02ff */
[----:B------:R-:W-:Y:S02]  /*23c0*/  USEL UR6, UR38, UR13, !UP2 ;  /* 0x0000000d26067287 */ /* 0x000fe4000d000000 */
[----:B------:R-:W-:Y:S02]  /*23d0*/  UIMAD UR12, UR42, UR8, URZ ;  /* 0x000000082a0c72a4 */ /* 0x000fe4000f8e02ff */
[----:B------:R-:W-:Y:S02]  /*23e0*/  UISETP.GE.AND UP0, UPT, UR4, UR9, UPT ;  /* 0x000000090400728c */ /* 0x000fe4000bf06270 */
[----:B------:R-:W-:Y:S02]  /*23f0*/  UIMAD.WIDE.U32 UR16, UR4, UR10, URZ ;  /* 0x0000000a041072a5 */ /* 0x000fe4000f8e00ff */
[----:B------:R-:W-:-:S02]  /*2400*/  UISETP.GE.OR UP0, UPT, UR6, UR12, UP0 ;  /* 0x0000000c0600728c */ /* 0x000fc40008706670 */
        /* <DEDUP_REMOVED lines=19> */
.L_x_40:
[----:B------:R-:W2:Y:S02]  /*2540*/  LDCU UR4, c[0x0][0xb30] ;  /* 0x00016600ff0477ac */ /* 0x000ea40008000800 */
[----:B--2---:R-:W-:-:S09]  /*2550*/  UISETP.NE.AND UP0, UPT, UR4, 0x1, UPT ;  /* 0x000000010400788c */ /* 0x004fd2000bf05270 */
[----:B------:R-:W-:Y:S05]  /*2560*/  BRA.U UP0, `(.L_x_41) ;  /* 0x0000000100447547 */ /* 0x000fea000b800000 */
[----:B------:R-:W2:Y:S01]  /*2570*/  LDCU.128 UR12, c[0x0][0xb10] ;  /* 0x00016200ff0c77ac */ /* 0x000ea20008000c00 */
[----:B------:R-:W3:Y:S01]  /*2580*/  LDCU UR16, c[0x0][0xb0c] ;  /* 0x00016180ff1077ac */ /* 0x000ee20008000800 */
[----:B------:R-:W4:Y:S01]  /*2590*/  LDCU UR17, c[0x0][0xb20] ;  /* 0x00016400ff1177ac */ /* 0x000f220008000800 */
[----:B--2---:R-:W-:Y:S02]  /*25a0*/  UIMAD.WIDE.U32 UR10, UR38, UR12, URZ ;  /* 0x0000000c260a72a5 */ /* 0x004fe4000f8e00ff */
[----:B------:R-:W-:Y:S02]  /*25b0*/  UIMAD.WIDE.U32 UR8, UR37, UR15, URZ ;  /* 0x0000000f250872a5 */ /* 0x000fe4000f8e00ff */
[----:B---3--:R-:W-:Y:S02]  /*25c0*/  UISETP.NE.AND UP2, UPT, UR16, 0x1, UPT ;  /* 0x000000011000788c */ /* 0x008fe4000bf45270 */
[----:B------:R-:W-:Y:S01]  /*25d0*/  UISETP.NE.AND UP0, UPT, UR14, 0x1, UPT ;  /* 0x000000010e00788c */ /* 0x000fe2000bf05270 */
[----:B------:R-:W-:-:S02]  /*25e0*/  UMOV UR6, UR11 ;  /* 0x0000000b00067c82 */ /* 0x000fc40008000000 */
[----:B------:R-:W-:Y:S01]  /*25f0*/  UMOV UR4, UR9 ;  /* 0x0000000900047c82 */ /* 0x000fe20008000000 */
[----:B------:R-:W-:Y:S02]  /*2600*/  USHF.R.U32.HI UR6, URZ, UR13, UR6 ;  /* 0x0000000dff067299 */ /* 0x000fe40008011606 */
[----:B----4-:R-:W-:Y:S02]  /*2610*/  USHF.R.U32.HI UR4, URZ, UR17, UR4 ;  /* 0x00000011ff047299 */ /* 0x010fe40008011604 */
[----:B------:R-:W-:Y:S02]  /*2620*/  USEL UR6, UR38, UR6, !UP2 ;  /* 0x0000000626067287 */ /* 0x000fe4000d000000 */
[----:B------:R-:W-:-:S04]  /*2630*/  USEL UR4, UR37, UR4, !UP0 ;  /* 0x0000000425047287 */ /* 0x000fc8000c000000 */
[----:B------:R-:W-:Y:S02]  /*2640*/  UIADD3 UR8, UPT, UPT, UR6, -UR4, URZ ;  /* 0x8000000406087290 */ /* 0x000fe4000fffe0ff */
[----:B------:R-:W-:Y:S02]  /*2650*/  UIADD3 UR4, UPT, UPT, -UR6, UR4, URZ ;  /* 0x0000000406047290 */ /* 0x000fe4000fffe1ff */
[----:B------:R-:W-:Y:S02]  /*2660*/  UIMAD UR37, UR8, UR14, UR37 ;  /* 0x0000000e082572a4 */ /* 0x000fe4000f8e0225 */
[----:B------:R-:W-:-:S12]  /*2670*/  UIMAD UR38, UR4, UR16, UR38 ;  /* 0x00000010042672a4 */ /* 0x000fd8000f8e0226 */
.L_x_41:
[----:B------:R-:W-:Y:S01]  /*2680*/  VIADD R11, R11, 0x1 ;  /* 0x000000010b0b7836 */ /* 0x000fe20000000000 */
[----:B------:R-:W-:Y:S01]  /*2690*/  R2UR UR4, R87 ;  /* 0x00000000570472ca */ /* 0x000fe200000e0000 */
[----:B------:R-:W-:Y:S01]  /*26a0*/  UIADD3 UR20, UPT, UPT, UR37, UR59, URZ ;  /* 0x0000003b25147290 */ /* 0x000fe2000fffe0ff */
[----:B------:R-:W-:Y:S02]  /*26b0*/  PLOP3.LUT P1, PT, PT, PT, PT, 0x80, 0x8 ;  /* 0x000000000008781c */ /* 0x000fe40003f2f070 */
[----:B------:R-:W-:-:S04]  /*26c0*/  ISETP.NE.AND P0, PT, R11, 0x2, PT ;  /* 0x000000020b00780c */ /* 0x000fc80003f05270 */
[----:B------:R-:W-:Y:S02]  /*26d0*/  SEL R3, RZ, 0x1, P0 ;  /* 0x00000001ff037807 */ /* 0x000fe40000000000 */
[----:B------:R-:W-:Y:S02]  /*26e0*/  SEL R11, R11, RZ, P0 ;  /* 0x000000ff0b0b7207 */ /* 0x000fe40000000000 */
[----:B------:R-:W-:Y:S01]  /*26f0*/  LOP3.LUT R10, R10, R3, RZ, 0x3c, !PT ;  /* 0x000000030a0a7212 */ /* 0x000fe200078e3cff */
[----:B------:R-:W-:Y:S01]  /*2700*/  UIADD3 UR16, UPT, UPT, UR38, UR4, URZ ;  /* 0x0000000426107290 */ /* 0x000fe2000fffe0ff */
[----:B------:R-:W-:Y:S11]  /*2710*/  BRA.U UP1, `(.L_x_42) ;  /* 0xfffffff101587547 */ /* 0x000ff6000b83ffff */
[----:B------:R-:W-:Y:S01]  /*2720*/  UIADD3 UR7, UPT, UPT, UR7, 0x28, URZ ;  /* 0x0000002807077890 */ /* 0x000fe2000fffe0ff */
[----:B------:R-:W-:-:S03]  /*2730*/  SHF.L.U32 R3, R12, 0x1f, RZ ;  /* 0x0000001f0c037819 */ /* 0x000fc600000006ff */
[----:B------:R-:W-:-:S09]  /*2740*/  ULEA UR4, UR5, UR7, 0x3 ;  /* 0x0000000705047291 */ /* 0x000fd2000f8e18ff */
[----:B------:R-:W2:Y:S02]  /*2750*/  SYNCS.PHASECHK.TRANS64.TRYWAIT P0, [UR4], R3 ;  /* 0x00000003ff0075a7 */ /* 0x000ea40008001104 */
[----:B--2---:R-:W-:Y:S05]  /*2760*/  @!P0 BRA `(.L_x_43) ;  /* 0x0000007000688947 */ /* 0x004fea0003800000 */
.L_x_138:
[----:B------:R-:W-:-:S04]  /*2770*/  UIADD3 UR4, UPT, UPT, UR5, 0x1, URZ ;  /* 0x0000000105047890 */ /* 0x000fc8000fffe0ff */
[----:B------:R-:W-:-:S04]  /*2780*/  UISETP.NE.AND UP0, UPT, UR4, 0x5, UPT ;  /* 0x000000050400788c */ /* 0x000fc8000bf05270 */
[----:B------:R-:W-:Y:S02]  /*2790*/  USEL UR6, URZ, 0x1, UP0 ;  /* 0x00000001ff067887 */ /* 0x000fe40008000000 */
[----:B------:R-:W-:-:S04]  /*27a0*/  USEL UR4, UR4, URZ, UP0 ;  /* 0x000000ff04047287 */ /* 0x000fc80008000000 */
[----:B------:R-:W-:Y:S01]  /*27b0*/  ULEA UR5, UR4, UR7, 0x3 ;  /* 0x0000000704057291 */ /* 0x000fe2000f8e18ff */
[----:B------:R-:W-:-:S04]  /*27c0*/  LOP3.LUT R2, R12, UR6, RZ, 0x3c, !PT ;  /* 0x000000060c027c12 */ /* 0x000fc8000f8e3cff */
[----:B-1----:R-:W-:-:S04]  /*27d0*/  SHF.L.U32 R3, R2, 0x1f, RZ ;  /* 0x0000001f02037819 */ /* 0x002fc800000006ff */
[----:B------:R-:W1:Y:S02]  /*27e0*/  SYNCS.PHASECHK.TRANS64.TRYWAIT P0, [UR5], R3 ;  /* 0x00000003ff0075a7 */ /* 0x000e640008001105 */
[----:B-1----:R-:W-:Y:S05]  /*27f0*/  @!P0 BRA `(.L_x_44) ;  /* 0x00000070005c8947 */ /* 0x002fea0003800000 */
.L_x_140:
        /* <DEDUP_REMOVED lines=9> */
.L_x_142:
        /* <DEDUP_REMOVED lines=9> */
.L_x_144:
[----:B------:R-:W-:-:S04]  /*2920*/  UIADD3 UR4, UPT, UPT, UR4, 0x1, URZ ;  /* 0x0000000104047890 */ /* 0x000fc8000fffe0ff */
[----:B------:R-:W-:-:S04]  /*2930*/  UISETP.NE.AND UP0, UPT, UR4, 0x5, UPT ;  /* 0x000000050400788c */ /* 0x000fc8000bf05270 */
[----:B------:R-:W-:Y:S02]  /*2940*/  USEL UR5, URZ, 0x1, UP0 ;  /* 0x00000001ff057887 */ /* 0x000fe40008000000 */
[----:B------:R-:W-:-:S04]  /*2950*/  USEL UR4, UR4, URZ, UP0 ;  /* 0x000000ff04047287 */ /* 0x000fc80008000000 */
[----:B------:R-:W-:Y:S01]  /*2960*/  ULEA UR4, UR4, UR7, 0x3 ;  /* 0x0000000704047291 */ /* 0x000fe2000f8e18ff */
[----:B-1----:R-:W-:-:S04]  /*2970*/  LOP3.LUT R3, R2, UR5, RZ, 0x3c, !PT ;  /* 0x0000000502037c12 */ /* 0x002fc8000f8e3cff */
[----:B------:R-:W-:Y:S01]  /*2980*/  SHF.L.U32 R3, R3, 0x1f, RZ ;  /* 0x0000001f03037819 */ /* 0x000fe200000006ff */
[----:B------:R-:W-:-:S07]  /*2990*/  IMAD.U32 R0, RZ, RZ, UR4 ;  /* 0x00000004ff007e24 */ /* 0x000fce000f8e00ff */
.L_x_47:
[----:B-1----:R1:W2:Y:S02]  /*29a0*/  SYNCS.PHASECHK.TRANS64.TRYWAIT P0, [R0+URZ], R3 ;  /* 0x00000003000075a7 */ /* 0x0022a400080011ff */
[----:B--2---:R-:W-:Y:S05]  /*29b0*/  @!P0 NANOSLEEP.SYNCS 0x989680 ;  /* 0x009896800000895d */ /* 0x004fea0003900000 */
[----:B------:R-:W2:Y:S02]  /*29c0*/  @!P0 SYNCS.PHASECHK.TRANS64 P0, [R0+URZ], R3 ;  /* 0x00000003000085a7 */ /* 0x000ea400080010ff */
[----:B--2---:R-:W-:Y:S05]  /*29d0*/  @P0 EXIT ;  /* 0x000000000000094d */ /* 0x004fea0003800000 */
[----:B------:R-:W-:Y:S05]  /*29e0*/  BRA `(.L_x_47) ;  /* 0xfffffffc00ec7947 */ /* 0x000fea000383ffff */
.L_x_22:
[----:B------:R-:W1:Y:S02]  /*29f0*/  S2UR UR4, SR_CgaCtaId ;  /* 0x00000000000479c3 */ /* 0x000e640000008800 */
[----:B-1----:R-:W-:-:S04]  /*2a00*/  UISETP.NE.AND UP0, UPT, UR4, URZ, UPT ;  /* 0x000000ff0400728c */ /* 0x002fc8000bf05270 */
[----:B------:R-:W-:-:S09]  /*2a10*/  UISETP.NE.OR UP0, UPT, UR17, 0x1, UP0 ;  /* 0x000000011100788c */ /* 0x000fd20008705670 */
[----:B------:R-:W-:Y:S05]  /*2a20*/  BRA.U UP0, `(.L_x_48) ;  /* 0x00000005004c7547 */ /* 0x000fea000b800000 */
[----:B------:R-:W1:Y:S01]  /*2a30*/  S2UR UR5, SR_CgaCtaId ;  /* 0x00000000000579c3 */ /* 0x000e620000008800 */
[----:B------:R-:W-:Y:S01]  /*2a40*/  UMOV UR4, 0x400 ;  /* 0x0000040000047882 */ /* 0x000fe20000000000 */
[----:B------:R-:W-:Y:S01]  /*2a50*/  ISETP.GE.U32.AND P2, PT, R0, 0x2, PT ;  /* 0x000000020000780c */ /* 0x000fe20003f46070 */
[----:B------:R-:W-:Y:S01]  /*2a60*/  IMAD.MOV.U32 R12, RZ, RZ, 0x1 ;  /* 0x00000001ff0c7424 */ /* 0x000fe200078e00ff */
[----:B------:R-:W-:Y:S02]  /*2a70*/  CS2R R10, SRZ ;  /* 0x00000000000a7805 */ /* 0x000fe4000001ff00 */
[----:B------:R-:W-:Y:S01]  /*2a80*/  CS2R R8, SRZ ;  /* 0x0000000000087805 */ /* 0x000fe2000001ff00 */
[----:B-1----:R-:W-:-:S03]  /*2a90*/  ULEA UR6, UR5, UR4, 0x18 ;  /* 0x0000000405067291 */ /* 0x002fc6000f8ec0ff */
[----:B------:R-:W-:-:S09]  /*2aa0*/  UMOV UR5, URZ ;  /* 0x000000ff00057c82 */ /* 0x000fd20008000000 */
.L_x_52:
[----:B------:R-:W-:Y:S02]  /*2ab0*/  LEA R2, R8, UR6, 0x3 ;  /* 0x0000000608027c11 */ /* 0x000fe4000f8e18ff */
[----:B------:R-:W-:-:S03]  /*2ac0*/  SHF.L.U32 R5, R9, 0x1f, RZ ;  /* 0x0000001f09057819 */ /* 0x000fc600000006ff */
[----:B------:R-:W-:Y:S01]  /*2ad0*/  VIADD R4, R2, 0x110 ;  /* 0x0000011002047836 */ /* 0x000fe20000000000 */
[----:B------:R-:W1:Y:S02]  /*2ae0*/  SYNCS.PHASECHK.TRANS64.TRYWAIT P0, [R2+URZ+0x100], R5 ;  /* 0x00010005020075a7 */ /* 0x000e6400080011ff */
[----:B-1----:R-:W-:Y:S05]  /*2af0*/  @!P0 BRA `(.L_x_49) ;  /* 0x0000006c00e48947 */ /* 0x002fea0003800000 */
.L_x_145:
[----:B------:R-:W-:Y:S01]  /*2b00*/  ULEA UR4, UR5, UR6, 0x3 ;  /* 0x0000000605047291 */ /* 0x000fe2000f8e18ff */
[----:B------:R-:W-:Y:S02]  /*2b10*/  PRMT R4, RZ, 0x654, R4 ;  /* 0x00000654ff047816 */ /* 0x000fe40000000004 */
[----:B-1----:R-:W-:Y:S01]  /*2b20*/  SHF.L.U32 R5, R12, 0x1f, RZ ;  /* 0x0000001f0c057819 */ /* 0x002fe200000006ff */
[----:B------:R-:W-:Y:S01]  /*2b30*/  UIADD3 UR7, UPT, UPT, UR4, 0xa0, URZ ;  /* 0x000000a004077890 */ /* 0x000fe2000fffe0ff */
[----:B------:R1:W-:Y:S05]  /*2b40*/  SYNCS.ARRIVE.TRANS64.RED.A1T0 RZ, [R4+URZ], RZ ;  /* 0x000000ff04ff79a7 */ /* 0x0003ea00081004ff */
[----:B------:R-:W-:Y:S01]  /*2b50*/  IMAD.U32 R7, RZ, RZ, UR7 ;  /* 0x00000007ff077e24 */ /* 0x000fe2000f8e00ff */
[----:B------:R-:W2:Y:S04]  /*2b60*/  SYNCS.PHASECHK.TRANS64.TRYWAIT P0, [UR4+0xb0], R5 ;  /* 0x0000b005ff0075a7 */ /* 0x000ea80008001104 */
[----:B------:R-:W-:Y:S01]  /*2b70*/  PRMT R6, R0, 0x654, R7 ;  /* 0x0000065400067816 */ /* 0x000fe20000000007 */
[----:B-1----:R-:W-:Y:S01]  /*2b80*/  @!P2 IMAD.MOV.U32 R4, RZ, RZ, 0x10 ;  /* 0x00000010ff04a424 */ /* 0x002fe200078e00ff */
[----:B--2---:R-:W-:Y:S06]  /*2b90*/  @!P0 BRA `(.L_x_50) ;  /* 0x0000006c00d08947 */ /* 0x004fec0003800000 */
.L_x_147:
[----:B------:R-:W-:Y:S01]  /*2ba0*/  ULEA UR8, UR5, UR6, 0x4 ;  /* 0x0000000605087291 */ /* 0x000fe2000f8e20ff */
[----:B------:R-:W-:Y:S01]  /*2bb0*/  SEL R3, R6, R3, !P2 ;  /* 0x0000000306037207 */ /* 0x000fe20005000000 */
[----:B------:R-:W-:Y:S01]  /*2bc0*/  UIADD3 UR9, UPT, UPT, UR4, 0xa0, URZ ;  /* 0x000000a004097890 */ /* 0x000fe2000fffe0ff */
[----:B-1----:R-:W-:Y:S01]  /*2bd0*/  LEA R2, R11, UR6, 0x3 ;  /* 0x000000060b027c11 */ /* 0x002fe2000f8e18ff */
[----:B------:R-:W-:Y:S01]  /*2be0*/  UIADD3 UR8, UPT, UPT, UR8, 0x130, URZ ;  /* 0x0000013008087890 */ /* 0x000fe2000fffe0ff */
[----:B------:R-:W-:Y:S01]  /*2bf0*/  SHF.L.U32 R5, R10, 0x1f, RZ ;  /* 0x0000001f0a057819 */ /* 0x000fe200000006ff */
[----:B------:R1:W-:Y:S01]  /*2c00*/  @!P2 SYNCS.ARRIVE.TRANS64.RED RZ, [R3+URZ], R4 ;  /* 0x0000000403ffa9a7 */ /* 0x0003e200080004ff */
[----:B------:R-:W-:Y:S01]  /*2c10*/  UIADD3 UR4, UPT, UPT, UR5, 0x1, URZ ;  /* 0x0000000105047890 */ /* 0x000fe2000fffe0ff */
[----:B------:R-:W-:-:S03]  /*2c20*/  VIADD R8, R8, 0x1 ;  /* 0x0000000108087836 */ /* 0x000fc60000000000 */
[----:B------:R-:W-:Y:S02]  /*2c30*/  UISETP.NE.AND UP0, UPT, UR4, 0x2, UPT ;  /* 0x000000020400788c */ /* 0x000fe4000bf05270 */
[----:B------:R-:W-:Y:S06]  /*2c40*/  UGETNEXTWORKID.BROADCAST [UR8], [UR9] ;  /* 0x00000000080073ca */ /* 0x000fec0008000100 */
[----:B------:R-:W-:Y:S01]  /*2c50*/  USEL UR7, URZ, 0x1, UP0 ;  /* 0x00000001ff077887 */ /* 0x000fe20008000000 */
[----:B------:R-:W-:Y:S01]  /*2c60*/  ISETP.NE.AND P0, PT, R8, 0x2, PT ;  /* 0x000000020800780c */ /* 0x000fe20003f05270 */
[----:B------:R-:W-:Y:S01]  /*2c70*/  USEL UR5, UR4, URZ, UP0 ;  /* 0x000000ff04057287 */ /* 0x000fe20008000000 */
[----:B------:R-:W2:Y:S03]  /*2c80*/  SYNCS.PHASECHK.TRANS64.TRYWAIT P1, [R2+URZ+0xa0], R5 ;  /* 0x0000a005020075a7 */ /* 0x000ea600080211ff */
[----:B------:R-:W-:Y:S01]  /*2c90*/  LOP3.LUT R12, R12, UR7, RZ, 0x3c, !PT ;  /* 0x000000070c0c7c12 */ /* 0x000fe2000f8e3cff */
[----:B-12---:R-:W-:Y:S07]  /*2ca0*/  @!P1 BRA `(.L_x_51) ;  /* 0x0000006c00a49947 */ /* 0x006fee0003800000 */
.L_x_148:
[C---:B------:R-:W-:Y:S01]  /*2cb0*/  LEA R4, R11.reuse, UR6, 0x4 ;  /* 0x000000060b047c11 */ /* 0x040fe2000f8e20ff */
[----:B-1----:R-:W-:Y:S01]  /*2cc0*/  VIADD R2, R2, 0xb0 ;  /* 0x000000b002027836 */ /* 0x002fe20000000000 */
[----:B------:R-:W-:Y:S01]  /*2cd0*/  SEL R8, R8, RZ, P0 ;  /* 0x000000ff08087207 */ /* 0x000fe20000000000 */
[----:B------:R-:W-:-:S03]  /*2ce0*/  VIADD R11, R11, 0x1 ;  /* 0x000000010b0b7836 */ /* 0x000fc60000000000 */
[----:B------:R-:W1:Y:S01]  /*2cf0*/  LDS.128 R4, [R4+0x130] ;  /* 0x0001300004047984 */ /* 0x000e620000000c00 */
[----:B------:R-:W-:Y:S02]  /*2d00*/  PRMT R2, RZ, 0x654, R2 ;  /* 0x00000654ff027816 */ /* 0x000fe40000000002 */
[C---:B------:R-:W-:Y:S01]  /*2d10*/  ISETP.NE.AND P1, PT, R11.reuse, 0x2, PT ;  /* 0x000000020b00780c */ /* 0x040fe20003f25270 */
[----:B------:R-:W-:Y:S01]  /*2d20*/  @!PT LDS RZ, [RZ] ;  /* 0x00000000fffff984 */ /* 0x000fe20000000800 */
[----:B------:R-:W-:Y:S01]  /*2d30*/  @!PT LDS RZ, [RZ] ;  /* 0x00000000fffff984 */ /* 0x000fe20000000800 */
[----:B------:R-:W-:Y:S01]  /*2d40*/  @!PT LDS RZ, [RZ] ;  /* 0x00000000fffff984 */ /* 0x000fe20000000800 */
[----:B------:R-:W-:Y:S01]  /*2d50*/  @!PT LDS RZ, [RZ] ;  /* 0x00000000fffff984 */ /* 0x000fe20000000800 */
[----:B------:R2:W-:Y:S06]  /*2d60*/  MEMBAR.ALL.CTA ;  /* 0x0000000000007992 */ /* 0x0005ec0000008000 */
[----:B--2---:R-:W2:Y:S01]  /*2d70*/  FENCE.VIEW.ASYNC.S ;  /* 0x00000000000073c6 */ /* 0x004ea20000000000 */
[----:B------:R-:W-:Y:S01]  /*2d80*/  SEL R11, R11, RZ, P1 ;  /* 0x000000ff0b0b7207 */ /* 0x000fe20000800000 */
[----:B--2---:R2:W-:Y:S01]  /*2d90*/  SYNCS.ARRIVE.TRANS64.RED.A1T0 RZ, [R2+URZ], RZ ;  /* 0x000000ff02ff79a7 */ /* 0x0045e200081004ff */
[----:B-1----:R-:W-:-:S02]  /*2da0*/  LOP3.LUT P3, RZ, R6, 0x1, RZ, 0xc0, !PT ;  /* 0x0000000106ff7812 */ /* 0x002fc4000786c0ff */
[----:B------:R-:W-:-:S04]  /*2db0*/  SEL R5, RZ, 0x1, P1 ;  /* 0x00000001ff057807 */ /* 0x000fc80000800000 */
[----:B------:R-:W-:Y:S02]  /*2dc0*/  LOP3.LUT R10, R10, R5, RZ, 0x3c, !PT ;  /* 0x000000050a0a7212 */ /* 0x000fe400078e3cff */
[----:B--2---:R-:W-:-:S04]  /*2dd0*/  SEL R2, RZ, 0x1, P0 ;  /* 0x00000001ff027807 */ /* 0x004fc80000000000 */
[----:B------:R-:W-:Y:S01]  /*2de0*/  LOP3.LUT R9, R9, R2, RZ, 0x3c, !PT ;  /* 0x0000000209097212 */ /* 0x000fe200078e3cff */
[----:B------:R-:W-:Y:S06]  /*2df0*/  @P3 BRA `(.L_x_52) ;  /* 0xfffffffc002c3947 */ /* 0x000fec000383ffff */
[----:B------:R-:W-:Y:S01]  /*2e00*/  ULEA UR4, UR5, UR6, 0x3 ;  /* 0x0000000605047291 */ /* 0x000fe2000f8e18ff */
[----:B------:R-:W-:-:S08]  /*2e10*/  SHF.L.U32 R3, R12, 0x1f, RZ ;  /* 0x0000001f0c037819 */ /* 0x000fd000000006ff */
[----:B------:R-:W1:Y:S02]  /*2e20*/  SYNCS.PHASECHK.TRANS64 P0, [UR4+0xb0], R3 ;  /* 0x0000b003ff0075a7 */ /* 0x000e640008001004 */
[----:B-1----:R-:W-:Y:S05]  /*2e30*/  @P0 BRA `(.L_x_53) ;  /* 0x0000000000080947 */ /* 0x002fea0003800000 */
[----:B------:R-:W1:Y:S02]  /*2e40*/  SYNCS.PHASECHK.TRANS64.TRYWAIT P0, [UR4+0xb0], R3 ;  /* 0x0000b003ff0075a7 */ /* 0x000e640008001104 */
[----:B-1----:R-:W-:Y:S05]  /*2e50*/  @!P0 BRA `(.L_x_54) ;  /* 0x0000006c004c8947 */ /* 0x002fea0003800000 */
.L_x_53:
[----:B------:R-:W-:-:S04]  /*2e60*/  UIADD3 UR7, UPT, UPT, UR5, 0x1, URZ ;  /* 0x0000000105077890 */ /* 0x000fc8000fffe0ff */
[----:B------:R-:W-:-:S04]  /*2e70*/  UISETP.NE.AND UP0, UPT, UR7, 0x2, UPT ;  /* 0x000000020700788c */ /* 0x000fc8000bf05270 */
[----:B------:R-:W-:Y:S02]  /*2e80*/  USEL UR8, URZ, 0x1, UP0 ;  /* 0x00000001ff087887 */ /* 0x000fe40008000000 */
[----:B------:R-:W-:-:S04]  /*2e90*/  USEL UR7, UR7, URZ, UP0 ;  /* 0x000000ff07077287 */ /* 0x000fc80008000000 */
[----:B------:R-:W-:Y:S01]  /*2ea0*/  ULEA UR7, UR7, UR6, 0x3 ;  /* 0x0000000607077291 */ /* 0x000fe2000f8e18ff */
[----:B-1----:R-:W-:-:S04]  /*2eb0*/  LOP3.LUT R3, R12, UR8, RZ, 0x3c, !PT ;  /* 0x000000080c037c12 */ /* 0x002fc8000f8e3cff */
[----:B------:R-:W-:-:S04]  /*2ec0*/  SHF.L.U32 R0, R3, 0x1f, RZ ;  /* 0x0000001f03007819 */ /* 0x000fc800000006ff */
[----:B------:R-:W1:Y:S02]  /*2ed0*/  SYNCS.PHASECHK.TRANS64 P0, [UR7+0xb0], R0 ;  /* 0x0000b000ff0075a7 */ /* 0x000e640008001007 */
[----:B-1----:R-:W-:Y:S05]  /*2ee0*/  @P0 EXIT ;  /* 0x000000000000094d */ /* 0x002fea0003800000 */
[----:B------:R-:W-:Y:S02]  /*2ef0*/  SHF.L.U32 R3, R3, 0x1f, RZ ;  /* 0x0000001f03037819 */ /* 0x000fe400000006ff */
[----:B------:R-:W-:-:S07]  /*2f00*/  MOV R0, UR7 ;  /* 0x0000000700007c02 */ /* 0x000fce0008000f00 */
.L_x_55:
[----:B-1----:R1:W2:Y:S02]  /*2f10*/  SYNCS.PHASECHK.TRANS64.TRYWAIT P0, [R0+URZ+0xb0], R3 ;  /* 0x0000b003000075a7 */ /* 0x0022a400080011ff */
[----:B--2---:R-:W-:Y:S05]  /*2f20*/  @!P0 NANOSLEEP.SYNCS 0x989680 ;  /* 0x009896800000895d */ /* 0x004fea0003900000 */
[----:B------:R-:W2:Y:S02]  /*2f30*/  @!P0 SYNCS.PHASECHK.TRANS64 P0, [R0+URZ+0xb0], R3 ;  /* 0x0000b003000085a7 */ /* 0x000ea400080010ff */
[----:B--2---:R-:W-:Y:S05]  /*2f40*/  @P0 EXIT ;  /* 0x000000000000094d */ /* 0x004fea0003800000 */
[----:B------:R-:W-:Y:S05]  /*2f50*/  BRA `(.L_x_55) ;  /* 0xfffffffc00ec7947 */ /* 0x000fea000383ffff */
.L_x_48:
[----:B------:R-:W-:Y:S05]  /*2f60*/  BRA.U UP4, `(.L_x_56) ;  /* 0x0000000d04d87547 */ /* 0x000fea000b800000 */
[----:B------:R-:W1:Y:S01]  /*2f70*/  S2UR UR7, SR_CgaCtaId ;  /* 0x00000000000779c3 */ /* 0x000e620000008800 */
[----:B------:R-:W-:Y:S01]  /*2f80*/  UMOV UR4, 0x40 ;  /* 0x0000004000047882 */ /* 0x000fe20000000000 */
[----:B------:R-:W-:Y:S01]  /*2f90*/  NOP ;  /* 0x0000000000007918 */ /* 0x000fe20000000000 */
[----:B------:R-:W-:Y:S01]  /*2fa0*/  UMOV UR6, 0x400 ;  /* 0x0000040000067882 */ /* 0x000fe20000000000 */
[----:B-1----:R-:W-:Y:S02]  /*2fb0*/  ULEA UR5, UR7, UR4, 0x18 ;  /* 0x0000000407057291 */ /* 0x002fe4000f8ec0ff */
[----:B------:R-:W-:-:S07]  /*2fc0*/  ULEA UR6, UR7, UR6, 0x18 ;  /* 0x0000000607067291 */ /* 0x000fce000f8ec0ff */
[----:B------:R-:W1:Y:S02]  /*2fd0*/  LDS.U8 R0, [UR5+0x1c] ;  /* 0x00001c05ff007984 */ /* 0x000e640008000000 */
[----:B-1----:R-:W-:-:S13]  /*2fe0*/  ISETP.NE.AND P0, PT, R0, RZ, PT ;  /* 0x000000ff0000720c */ /* 0x002fda0003f05270 */
[----:B------:R-:W-:Y:S05]  /*2ff0*/  @P0 BRA `(.L_x_57) ;  /* 0x0000000000580947 */ /* 0x000fea0003800000 */
[----:B------:R-:W-:-:S13]  /*3000*/  ELECT P0, URZ, PT ;  /* 0x0000000000ff782f */ /* 0x000fda0003800000 */
[----:B------:R-:W-:Y:S05]  /*3010*/  @!P0 BRA `(.L_x_58) ;  /* 0x0000000000608947 */ /* 0x000fea0003800000 */
[----:B------:R-:W-:Y:S01]  /*3020*/  UMOV UR4, 0x10 ;  /* 0x0000001000047882 */ /* 0x000fe20000000000 */
[----:B------:R-:W-:Y:S01]  /*3030*/  HFMA2 R0, -RZ, RZ, 0, 5.9604644775390625e-08 ;  /* 0x00000001ff007431 */ /* 0x000fe200000001ff */
[----:B------:R-:W-:-:S03]  /*3040*/  MOV R3, 0xffff ;  /* 0x0000ffff00037802 */ /* 0x000fc60000000f00 */
[----:B------:R-:W-:Y:S04]  /*3050*/  DEPBAR.LE SB1, 0x36 ;  /* 0x00009d800000791a */ /* 0x000fe80000000000 */
[----:B------:R-:W1:Y:S02]  /*3060*/  UTCATOMSWS.FIND_AND_SET.ALIGN UP0, UR4, UR4 ;  /* 0x00000004000475e3 */ /* 0x000e640008000800 */
[----:B-1----:R-:W-:Y:S01]  /*3070*/  MOV R4, UR4 ;  /* 0x0000000400047c02 */ /* 0x002fe20008000f00 */
[----:B------:R-:W-:Y:S06]  /*3080*/  BRA.U UP0, `(.L_x_59) ;  /* 0x0000000100187547 */ /* 0x000fec000b800000 */
.L_x_60:
[----:B------:R-:W-:Y:S05]  /*3090*/  NANOSLEEP 0x64 ;  /* 0x000000640000795d */ /* 0x000fea0003800000 */
[----:B------:R-:W-:-:S05]  /*30a0*/  UMOV UR4, 0x10 ;  /* 0x0000001000047882 */ /* 0x000fca0000000000 */
[----:B------:R-:W-:Y:S04]  /*30b0*/  DEPBAR.LE SB1, 0x36 ;  /* 0x00009d800000791a */ /* 0x000fe80000000000 */
[----:B------:R-:W1:Y:S02]  /*30c0*/  UTCATOMSWS.FIND_AND_SET.ALIGN UP0, UR4, UR4 ;  /* 0x00000004000475e3 */ /* 0x000e640008000800 */
[----:B-1----:R-:W-:Y:S01]  /*30d0*/  MOV R4, UR4 ;  /* 0x0000000400047c02 */ /* 0x002fe20008000f00 */
[----:B------:R-:W-:Y:S05]  /*30e0*/  BRA.U !UP0, `(.L_x_60) ;  /* 0xfffffffd08e87547 */ /* 0x000fea000b83ffff */
.L_x_59:
[-C--:B------:R-:W-:Y:S02]  /*30f0*/  SHF.L.U32 R3, R3, R4.reuse, RZ ;  /* 0x0000000403037219 */ /* 0x080fe400000006ff */
[----:B------:R-:W-:Y:S01]  /*3100*/  SHF.L.U32 R0, R0, R4, RZ ;  /* 0x0000000400007219 */ /* 0x000fe200000006ff */
[----:B------:R-:W-:Y:S02]  /*3110*/  IMAD.SHL.U32 R4, R4, 0x20, RZ ;  /* 0x0000002004047824 */ /* 0x000fe400078e00ff */
[----:B------:R1:W-:Y:S04]  /*3120*/  ATOMS.OR RZ, [UR5+0x14], R3 ;  /* 0x00001403ffff798c */ /* 0x0003e8000b000005 */
[----:B------:R1:W-:Y:S04]  /*3130*/  ATOMS.OR RZ, [UR5+0x18], R0 ;  /* 0x00001800ffff798c */ /* 0x0003e8000b000005 */
[----:B------:R1:W-:Y:S01]  /*3140*/  STS [UR6+0x150], R4 ;  /* 0x00015004ff007988 */ /* 0x0003e20008000806 */
[----:B------:R-:W-:Y:S05]  /*3150*/  BRA `(.L_x_58) ;  /* 0x0000000000107947 */ /* 0x000fea0003800000 */
.L_x_57:
[----:B------:R-:W-:Y:S02]  /*3160*/  MOV R0, 0xffffffff ;  /* 0xffffffff00007802 */ /* 0x000fe40000000f00 */
[----:B------:R-:W-:-:S03]  /*3170*/  MOV R4, 0x31a0 ;  /* 0x000031a000047802 */ /* 0x000fc60000000f00 */
[----:B------:R1:W-:Y:S04]  /*3180*/  STS [UR6+0x150], R0 ;  /* 0x00015000ff007988 */ /* 0x0003e80008000806 */
[----:B-1---5:R-:W-:Y:S05]  /*3190*/  CALL.REL.NOINC `($__internal_1_$__cuda_sm10x_tcgen05_guardrail_trap_phase_invalid_during_alloc) ;  /* 0x0000007000907944 */ /* 0x022fea0003c00000 */
.L_x_58:
[----:B------:R-:W-:Y:S05]  /*31a0*/  WARPSYNC.ALL ;  /* 0x0000000000007948 */ /* 0x000fea0003800000 */
[----:B------:R-:W2:Y:S01]  /*31b0*/  S2UR UR4, SR_CgaCtaId ;  /* 0x00000000000479c3 */ /* 0x000ea20000008800 */
[----:B------:R-:W-:Y:S01]  /*31c0*/  UMOV UR26, 0x400 ;  /* 0x00000400001a7882 */ /* 0x000fe20000000000 */
[----:B------:R-:W-:-:S06]  /*31d0*/  NOP ;  /* 0x0000000000007918 */ /* 0x000fcc0000000000 */
[----:B------:R-:W-:Y:S06]  /*31e0*/  BAR.ARV 0x6, 0xa0 ;  /* 0x0182800000007b1d */ /* 0x000fec0000002000 */
[----:B------:R-:W3:Y:S01]  /*31f0*/  LDCU UR5, c[0x0][0x38c] ;  /* 0x00007180ff0577ac */ /* 0x000ee20008000800 */
[----:B------:R-:W-:Y:S01]  /*3200*/  LOP3.LUT R2, R2, 0xffff, RZ, 0xc0, !PT ;  /* 0x0000ffff02027812 */ /* 0x000fe200078ec0ff */
[----:B------:R-:W-:Y:S01]  /*3210*/  IMAD.MOV.U32 R11, RZ, RZ, 0x1 ;  /* 0x00000001ff0b7424 */ /* 0x000fe200078e00ff */
[----:B------:R-:W-:Y:S01]  /*3220*/  CS2R R8, SRZ ;  /* 0x0000000000087805 */ /* 0x000fe2000001ff00 */
[----:B------:R-:W4:Y:S01]  /*3230*/  LDCU UR7, c[0x0][0x38c] ;  /* 0x00007180ff0777ac */ /* 0x000f220008000800 */
[----:B------:R-:W-:Y:S01]  /*3240*/  R2UR UR27, R2 ;  /* 0x00000000021b72ca */ /* 0x000fe200000e0000 */
[----:B------:R-:W-:Y:S01]  /*3250*/  IMAD.MOV.U32 R10, RZ, RZ, RZ ;  /* 0x000000ffff0a7224 */ /* 0x000fe200078e00ff */
[----:B------:R-:W-:Y:S01]  /*3260*/  UMOV UR30, URZ ;  /* 0x000000ff001e7c82 */ /* 0x000fe20008000000 */
[----:B------:R-:W-:Y:S01]  /*3270*/  UMOV UR24, URZ ;  /* 0x000000ff00187c82 */ /* 0x000fe20008000000 */
[----:B--2---:R-:W-:Y:S01]  /*3280*/  ULEA UR26, UR4, UR26, 0x18 ;  /* 0x0000001a041a7291 */ /* 0x004fe2000f8ec0ff */
[----:B------:R-:W-:Y:S01]  /*3290*/  UMOV UR38, 0x0 ;  /* 0x0000000000267882 */ /* 0x000fe20000000000 */
[----:B------:R-:W-:-:S02]  /*32a0*/  UMOV UR39, 0x4400010 ;  /* 0x0440001000277882 */ /* 0x000fc40000000000 */
[----:B------:R-:W-:Y:S02]  /*32b0*/  UIADD3 UR4, UPT, UPT, UR26, 0x6400, URZ ;  /* 0x000064001a047890 */ /* 0x000fe4000fffe0ff */
[----:B------:R-:W-:Y:S02]  /*32c0*/  UIADD3 UR6, UPT, UPT, UR26, 0x10400, URZ ;  /* 0x000104001a067890 */ /* 0x000fe4000fffe0ff */
[----:B---3--:R-:W-:Y:S01]  /*32d0*/  UIADD3 UR5, UPT, UPT, UR5, 0x7f, URZ ;  /* 0x0000007f05057890 */ /* 0x008fe2000fffe0ff */
[----:B-1----:R-:W1:Y:S01]  /*32e0*/  LDS R0, [UR26+0x150] ;  /* 0x0001501aff007984 */ /* 0x002e620008000800 */
[----:B------:R-:W-:Y:S01]  /*32f0*/  UMOV UR36, 0x0 ;  /* 0x0000000000247882 */ /* 0x000fe20000000000 */
[----:B------:R-:W-:Y:S01]  /*3300*/  UMOV UR37, 0x4400010 ;  /* 0x0440001000257882 */ /* 0x000fe20000000000 */
[----:B------:R-:W-:Y:S02]  /*3310*/  USHF.R.S32.HI UR40, URZ, 0x1f, UR5 ;  /* 0x0000001fff287899 */ /* 0x000fe40008011405 */
[----:B----4-:R-:W-:-:S02]  /*3320*/  UISETP.GE.AND UP4, UPT, UR7, 0x1, UPT ;  /* 0x000000010700788c */ /* 0x010fc4000bf86270 */
[----:B------:R-:W-:Y:S02]  /*3330*/  ULEA.HI UR40, UR40, UR5, URZ, 0x7 ;  /* 0x0000000528287291 */ /* 0x000fe4000f8f38ff */
[----:B------:R-:W-:Y:S02]  /*3340*/  USHF.R.U32.HI UR5, URZ, 0x4, UR4 ;  /* 0x00000004ff057899 */ /* 0x000fe40008011604 */
[----:B------:R-:W-:Y:S02]  /*3350*/  USHF.R.S32.HI UR40, URZ, 0x7, UR40 ;  /* 0x00000007ff287899 */ /* 0x000fe40008011428 */
[----:B------:R-:W-:Y:S02]  /*3360*/  USHF.R.U32.HI UR4, URZ, 0x4, UR6 ;  /* 0x00000004ff047899 */ /* 0x000fe40008011606 */
[----:B------:R-:W-:Y:S02]  /*3370*/  UISETP.LT.AND UP0, UPT, UR40, 0x1, UPT ;  /* 0x000000012800788c */ /* 0x000fe4000bf01270 */
[----:B------:R-:W-:-:S02]  /*3380*/  ULOP3.LUT UR5, UR5, 0x3fff, URZ, 0xc0, !UPT ;  /* 0x00003fff05057892 */ /* 0x000fc4000f8ec0ff */
[----:B------:R-:W-:Y:S02]  /*3390*/  ULOP3.LUT UR4, UR4, 0x3fff, URZ, 0xc0, !UPT ;  /* 0x00003fff04047892 */ /* 0x000fe4000f8ec0ff */
[----:B------:R-:W-:Y:S02]  /*33a0*/  USEL UR41, UR40, 0x1, !UP0 ;  /* 0x0000000128297887 */ /* 0x000fe4000c000000 */
[----:B------:R-:W-:Y:S02]  /*33b0*/  ULOP3.LUT UR28, UR5, 0x10000, URZ, 0xfc, !UPT ;  /* 0x00010000051c7892 */ /* 0x000fe4000f8efcff */
[----:B------:R-:W-:Y:S02]  /*33c0*/  ULOP3.LUT UR29, UR4, 0x10000, URZ, 0xfc, !UPT ;  /* 0x00010000041d7892 */ /* 0x000fe4000f8efcff */
[----:B------:R-:W-:Y:S01]  /*33d0*/  UIADD3 UR41, UPT, UPT, -UR41, URZ, URZ ;  /* 0x000000ff29297290 */ /* 0x000fe2000fffe1ff */
[----:B------:R-:W-:Y:S01]  /*33e0*/  UMOV UR34, 0x0 ;  /* 0x0000000000227882 */ /* 0x000fe20000000000 */
[----:B------:R-:W-:Y:S01]  /*33f0*/  UMOV UR35, 0x4400010 ;  /* 0x0440001000237882 */ /* 0x000fe20000000000 */
[----:B------:R-:W-:Y:S01]  /*3400*/  UMOV UR32, 0x0 ;  /* 0x0000000000207882 */ /* 0x000fe20000000000 */
[----:B------:R-:W-:Y:S01]  /*3410*/  UMOV UR33, 0x4400010 ;  /* 0x0440001000217882 */ /* 0x000fe20000000000 */
[----:B-1----:R-:W-:-:S15]  /*3420*/  R2UR UR42, R0 ;  /* 0x00000000002a72ca */ /* 0x002fde00000e0000 */
.L_x_67:
[----:B------:R-:W-:Y:S02]  /*3430*/  LEA R0, R10, UR26, 0x3 ;  /* 0x0000001a0a007c11 */ /* 0x000fe4000f8e18ff */
[----:B------:R-:W-:Y:S02]  /*3440*/  SHF.L.U32 R5, R9, 0x1f, RZ ;  /* 0x0000001f09057819 */ /* 0x000fe400000006ff */
[----:B------:R-:W-:Y:S01]  /*3450*/  PLOP3.LUT P0, PT, PT, PT, UP4, 0x80, 0x8 ;  /* 0x000000000008781c */ /* 0x000fe20003f0f048 */
[----:B------:R-:W-:Y:S01]  /*3460*/  VIADD R3, R0, 0xb0 ;  /* 0x000000b000037836 */ /* 0x000fe20000000000 */
[----:B-1----:R-:W1:Y:S02]  /*3470*/  SYNCS.PHASECHK.TRANS64.TRYWAIT P1, [R0+URZ+0xa0], R5 ;  /* 0x0000a005000075a7 */ /* 0x002e6400080211ff */
[----:B-1-3--:R-:W-:Y:S09]  /*3480*/  @!P1 BRA `(.L_x_61) ;  /* 0x0000006400d89947 */ /* 0x00aff20003800000 */
.L_x_150:
[----:B------:R-:W-:Y:S01]  /*3490*/  LEA R4, R10, UR26, 0x4 ;  /* 0x0000001a0a047c11 */ /* 0x000fe2000f8e20ff */
[----:B------:R-:W-:Y:S01]  /*34a0*/  @UP4 ULEA UR4, UR24, UR26, 0x3 ;  /* 0x0000001a18044291 */ /* 0x000fe2000f8e18ff */
[----:B------:R-:W-:Y:S01]  /*34b0*/  PLOP3.LUT P2, PT, PT, PT, PT, 0x80, 0x8 ;  /* 0x000000000008781c */ /* 0x000fe20003f4f070 */
[----:B------:R-:W-:Y:S01]  /*34c0*/  ULEA UR31, UR30, UR26, 0x3 ;  /* 0x0000001a1e1f7291 */ /* 0x000fe2000f8e18ff */
[----:B------:R-:W-:Y:S02]  /*34d0*/  PRMT R3, RZ, 0x654, R3 ;  /* 0x00000654ff037816 */ /* 0x000fe40000000003 */
[----:B-1----:R-:W1:Y:S01]  /*34e0*/  LDS.128 R4, [R4+0x130] ;  /* 0x0001300004047984 */ /* 0x002e620000000c00 */
[----:B------:R-:W-:Y:S02]  /*34f0*/  @P0 SHF.L.U32 R2, R8, 0x1f, RZ ;  /* 0x0000001f08020819 */ /* 0x000fe400000006ff */
[----:B------:R-:W-:Y:S01]  /*3500*/  SHF.L.U32 R0, R11, 0x1f, RZ ;  /* 0x0000001f0b007819 */ /* 0x000fe200000006ff */
[----:B------:R-:W-:Y:S01]  /*3510*/  @!PT LDS RZ, [RZ] ;  /* 0x00000000fffff984 */ /* 0x000fe20000000800 */
[----:B------:R-:W-:Y:S01]  /*3520*/  @!PT LDS RZ, [RZ] ;  /* 0x00000000fffff984 */ /* 0x000fe20000000800 */
[----:B------:R-:W-:Y:S01]  /*3530*/  @!PT LDS RZ, [RZ] ;  /* 0x00000000fffff984 */ /* 0x000fe20000000800 */
[----:B------:R-:W-:Y:S01]  /*3540*/  @!PT LDS RZ, [RZ] ;  /* 0x00000000fffff984 */ /* 0x000fe20000000800 */
[----:B------:R2:W-:Y:S06]  /*3550*/  MEMBAR.ALL.CTA ;  /* 0x0000000000007992 */ /* 0x0005ec0000008000 */
[----:B--2---:R-:W2:Y:S02]  /*3560*/  FENCE.VIEW.ASYNC.S ;  /* 0x00000000000073c6 */ /* 0x004ea40000000000 */
[----:B--2---:R2:W-:Y:S01]  /*3570*/  SYNCS.ARRIVE.TRANS64.RED.A1T0 RZ, [R3+URZ], RZ ;  /* 0x000000ff03ff79a7 */ /* 0x0045e200081004ff */
[----:B------:R2:W3:Y:S01]  /*3580*/  @P0 SYNCS.PHASECHK.TRANS64.TRYWAIT P2, [UR4], R2 ;  /* 0x00000002ff0005a7 */ /* 0x0004e20008041104 */
[----:B------:R-:W-:Y:S01]  /*3590*/  ULEA.HI UR4, UR30, UR30, URZ, 0x1 ;  /* 0x0000001e1e047291 */ /* 0x000fe2000f8f08ff */
[----:B-1----:R-:W-:-:S03]  /*35a0*/  LOP3.LUT P1, RZ, R6, 0x1, RZ, 0xc0, !PT ;  /* 0x0000000106ff7812 */ /* 0x002fc6000782c0ff */
[----:B------:R-:W-:Y:S02]  /*35b0*/  USHF.L.U32 UR11, UR4, 0x7, URZ ;  /* 0x00000007040b7899 */ /* 0x000fe400080006ff */
[----:B------:R-:W-:Y:S02]  /*35c0*/  ULOP3.LUT UR4, UR4, 0xffe, URZ, 0xc0, !UPT ;  /* 0x00000ffe04047892 */ /* 0x000fe4000f8ec0ff */
[----:B------:R-:W-:Y:S02]  /*35d0*/  ULOP3.LUT UR11, UR11, 0xffffff00, URZ, 0xc0, !UPT ;  /* 0xffffff000b0b7892 */ /* 0x000fe4000f8ec0ff */
[----:B------:R-:W-:Y:S02]  /*35e0*/  UIADD3 UR4, UPT, UPT, -UR4, UR30, URZ ;  /* 0x0000001e04047290 */ /* 0x000fe4000fffe1ff */
[----:B------:R-:W-:Y:S01]  /*35f0*/  UIADD3 UR11, UPT, UPT, UR42, UR11, URZ ;  /* 0x0000000b2a0b7290 */ /* 0x000fe2000fffe0ff */
[----:B------:R-:W1:Y:S03]  /*3600*/  SYNCS.PHASECHK.TRANS64.TRYWAIT P0, [UR31+0xe0], R0 ;  /* 0x0000e000ff0075a7 */ /* 0x000e66000800111f */
[----:B------:R-:W-:Y:S01]  /*3610*/  ULEA UR11, UR4, UR11, 0x14 ;  /* 0x0000000b040b7291 */ /* 0x000fe2000f8ea0ff */
[----:B-123--:R-:W-:Y:S11]  /*3620*/  @!P0 BRA `(.L_x_62) ;  /* 0x0000006400848947 */ /* 0x00eff60003800000 */
.L_x_152:
[----:B------:R-:W-:Y:S01]  /*3630*/  IADD3 R10, PT, PT, R10, 0x1, RZ ;  /* 0x000000010a0a7810 */ /* 0x000fe20007ffe0ff */
[----:B------:R-:W-:Y:S06]  /*3640*/  BRA.U !UP4, `(.L_x_63) ;  /* 0x000000010cc07547 */ /* 0x000fec000b800000 */
[----:B------:R-:W-:Y:S01]  /*3650*/  UPLOP3.LUT UP2, UPT, UPT, UPT, UPT, 0x40, 0x4 ;  /* 0x000000000004789c */ /* 0x000fe20003f4e870 */
[----:B------:R-:W-:Y:S01]  /*3660*/  UMOV UR23, UR41 ;  /* 0x0000002900177c82 */ /* 0x000fe20008000000 */
[----:B------:R-:W-:Y:S01]  /*3670*/  UMOV UR22, UR40 ;  /* 0x0000002800167c82 */ /* 0x000fe20008000000 */
[----:B------:R-:W-:-:S08]  /*3680*/  UMOV UR10, UR24 ;  /* 0x00000018000a7c82 */ /* 0x000fd00008000000 */
.L_x_66:
[----:B------:R-:W-:Y:S02]  /*3690*/  UIADD3 UR23, UPT, UPT, UR23, 0x1, URZ ;  /* 0x0000000117177890 */ /* 0x000fe4000fffe0ff */
[----:B--2---:R-:W-:Y:S02]  /*36a0*/  ULEA UR5, UR10, UR26, 0x3 ;  /* 0x0000001a0a057291 */ /* 0x004fe4000f8e18ff */
[----:B------:R-:W-:Y:S01]  /*36b0*/  UISETP.NE.AND UP3, UPT, UR23, URZ, UPT ;  /* 0x000000ff1700728c */ /* 0x000fe2000bf65270 */
[----:B---3--:R-:W-:Y:S10]  /*36c0*/  @P2 BRA `(.L_x_64) ;  /* 0x00000000000c2947 */ /* 0x008ff40003800000 */
[----:B-1----:R-:W-:Y:S04]  /*36d0*/  SHF.L.U32 R3, R8, 0x1f, RZ ;  /* 0x0000001f08037819 */ /* 0x002fe800000006ff */
[----:B------:R-:W1:Y:S02]  /*36e0*/  SYNCS.PHASECHK.TRANS64.TRYWAIT P0, [UR5], R3 ;  /* 0x00000003ff0075a7 */ /* 0x000e640008001105 */
[----:B-1----:R-:W-:Y:S05]  /*36f0*/  @!P0 BRA `(.L_x_65) ;  /* 0x0000006400688947 */ /* 0x002fea0003800000 */
.L_x_64:
[----:B------:R-:W-:Y:S01]  /*3700*/  UISETP.NE.AND UP0, UPT, UR22, 0x1, UPT ;  /* 0x000000011600788c */ /* 0x000fe2000bf05270 */
[----:B------:R-:W-:Y:S01]  /*3710*/  PLOP3.LUT P2, PT, PT, PT, PT, 0x80, 0x8 ;  /* 0x000000000008781c */ /* 0x000fe20003f4f070 */
[----:B------:R-:W-:Y:S02]  /*3720*/  UIADD3 UR4, UPT, UPT, UR10, 0x1, URZ ;  /* 0x000000010a047890 */ /* 0x000fe4000fffe0ff */
[----:B------:R-:W-:Y:S02]  /*3730*/  UIADD3 UR25, UPT, UPT, UR5, 0x28, URZ ;  /* 0x0000002805197890 */ /* 0x000fe4000fffe0ff */
[----:B------:R-:W-:Y:S01]  /*3740*/  UISETP.NE.AND UP1, UPT, UR4, 0x5, UPT ;  /* 0x000000050400788c */ /* 0x000fe2000bf25270 */
[----:B------:R-:W-:Y:S01]  /*3750*/  PLOP3.LUT P0, PT, PT, PT, UP0, 0x80, 0x8 ;  /* 0x000000000008781c */ /* 0x000fe20003f0f008 */
[----:B------:R-:W-:Y:S02]  /*3760*/  UIADD3 UR22, UPT, UPT, UR22, -0x1, URZ ;  /* 0xffffffff16167890 */ /* 0x000fe4000fffe0ff */
[----:B------:R-:W-:Y:S02]  /*3770*/  USEL UR6, URZ, 0x1, UP1 ;  /* 0x00000001ff067887 */ /* 0x000fe40008800000 */
[----:B------:R-:W-:Y:S01]  /*3780*/  USEL UR24, UR4, URZ, UP1 ;  /* 0x000000ff04187287 */ /* 0x000fe20008800000 */
[----:B------:R-:W-:Y:S01]  /*3790*/  UMOV UR7, 0x40004040 ;  /* 0x4000404000077882 */ /* 0x000fe20000000000 */
[----:B------:R-:W-:Y:S02]  /*37a0*/  UMOV UR5, 0x40004040 ;  /* 0x4000404000057882 */ /* 0x000fe40000000000 */
[----:B------:R-:W-:Y:S01]  /*37b0*/  @UP0 ULEA UR4, UR24, UR26, 0x3 ;  /* 0x0000001a18040291 */ /* 0x000fe2000f8e18ff */
[----:B------:R-:W-:Y:S01]  /*37c0*/  LOP3.LUT R8, R8, UR6, RZ, 0x3c, !PT ;  /* 0x0000000608087c12 */ /* 0x000fe2000f8e3cff */
[----:B------:R-:W-:Y:S01]  /*37d0*/  ULEA UR6, UR10, UR29, 0xb ;  /* 0x0000001d0a067291 */ /* 0x000fe2000f8e58ff */
[----:B------:R-:W-:Y:S02]  /*37e0*/  UMOV UR21, 0x40004040 ;  /* 0x4000404000157882 */ /* 0x000fe40000000000 */
[----:B-1----:R-:W-:Y:S01]  /*37f0*/  @P0 SHF.L.U32 R0, R8, 0x1f, RZ ;  /* 0x0000001f08000819 */ /* 0x002fe200000006ff */
[----:B------:R-:W-:Y:S02]  /*3800*/  UIADD3 UR20, UPT, UPT, UR6, 0x2, URZ ;  /* 0x0000000206147890 */ /* 0x000fe4000fffe0ff */
[----:B------:R-:W-:Y:S01]  /*3810*/  UIADD3 UR16, UPT, UPT, UR6, 0x4, URZ ;  /* 0x0000000406107890 */ /* 0x000fe2000fffe0ff */
[----:B------:R2:W3:Y:S01]  /*3820*/  @P0 SYNCS.PHASECHK.TRANS64.TRYWAIT P2, [UR4], R0 ;  /* 0x00000000ff0005a7 */ /* 0x0004e20008041104 */
[----:B------:R-:W-:Y:S02]  /*3830*/  ULEA UR4, UR10, UR28, 0x9 ;  /* 0x0000001c0a047291 */ /* 0x000fe4000f8e48ff */
[----:B------:R-:W-:Y:S02]  /*3840*/  UIADD3 UR12, UPT, UPT, UR6, 0x6, URZ ;  /* 0x00000006060c7890 */ /* 0x000fe4000fffe0ff */
[----:B------:R-:W-:Y:S02]  /*3850*/  UIADD3 UR18, UPT, UPT, UR4, 0x2, URZ ;  /* 0x0000000204127890 */ /* 0x000fe4000fffe0ff */
[----:B------:R-:W-:Y:S02]  /*3860*/  UIADD3 UR14, UPT, UPT, UR4, 0x4, URZ ;  /* 0x00000004040e7890 */ /* 0x000fe4000fffe0ff */
[----:B------:R-:W-:Y:S01]  /*3870*/  UIADD3 UR8, UPT, UPT, UR4, 0x6, URZ ;  /* 0x0000000604087890 */ /* 0x000fe2000fffe0ff */
[----:B------:R2:W-:Y:S01]  /*3880*/  UTCQMMA gdesc[UR4], gdesc[UR6], tmem[UR11], tmem[UR38], idesc[UR39], UP2 ;  /* 0x00ff2606040075ea */ /* 0x0005e2000900030b */
[----:B------:R-:W-:Y:S01]  /*3890*/  UPLOP3.LUT UP2, UPT, UPT, UPT, UPT, 0x80, 0x8 ;  /* 0x000000000008789c */ /* 0x000fe20003f4f070 */
[----:B------:R-:W-:Y:S01]  /*38a0*/  UMOV UR19, 0x40004040 ;  /* 0x4000404000137882 */ /* 0x000fe20000000000 */
[----:B------:R-:W-:Y:S01]  /*38b0*/  UMOV UR17, 0x40004040 ;  /* 0x4000404000117882 */ /* 0x000fe20000000000 */
[----:B------:R2:W-:Y:S01]  /*38c0*/  UTCQMMA gdesc[UR18], gdesc[UR20], tmem[UR11], tmem[UR36], idesc[UR37], UPT ;  /* 0x00ff2414120075ea */ /* 0x0005e2000b80030b */
[----:B------:R-:W-:Y:S01]  /*38d0*/  UMOV UR15, 0x40004040 ;  /* 0x40004040000f7882 */ /* 0x000fe20000000000 */
[----:B------:R-:W-:Y:S01]  /*38e0*/  UMOV UR13, 0x40004040 ;  /* 0x40004040000d7882 */ /* 0x000fe20000000000 */
[----:B------:R-:W-:Y:S01]  /*38f0*/  UMOV UR9, 0x40004040 ;  /* 0x4000404000097882 */ /* 0x000fe20000000000 */
[----:B------:R2:W-:Y:S01]  /*3900*/  UTCQMMA gdesc[UR14], gdesc[UR16], tmem[UR11], tmem[UR34], idesc[UR35], UPT ;  /* 0x00ff22100e0075ea */ /* 0x0005e2000b80030b */
[----:B------:R2:W-:Y:S01]  /*3910*/  UTCQMMA gdesc[UR8], gdesc[UR12], tmem[UR11], tmem[UR32], idesc[UR33], UPT ;  /* 0x00ff200c080075ea */ /* 0x0005e2000b80030b */
[----:B------:R2:W-:Y:S01]  /*3920*/  UTCBAR.MULTICAST [UR25], URZ, UR27 ;  /* 0x000000ff190073e9 */ /* 0x0005e2000800081b */
[----:B------:R-:W-:Y:S01]  /*3930*/  UMOV UR10, UR24 ;  /* 0x00000018000a7c82 */ /* 0x000fe20008000000 */
[----:B------:R-:W-:Y:S05]  /*3940*/  BRA.U UP3, `(.L_x_66) ;  /* 0xfffffffd03507547 */ /* 0x000fea000b83ffff */
.L_x_63:
[----:B--2---:R-:W-:Y:S01]  /*3950*/  UIADD3 UR4, UPT, UPT, UR30, 0x1, URZ ;  /* 0x000000011e047890 */ /* 0x004fe2000fffe0ff */
[C---:B------:R-:W-:Y:S01]  /*3960*/  ISETP.NE.AND P0, PT, R10.reuse, 0x2, PT ;  /* 0x000000020a00780c */ /* 0x040fe20003f05270 */
[----:B------:R-:W-:Y:S02]  /*3970*/  UIADD3 UR5, UPT, UPT, UR31, 0xc0, URZ ;  /* 0x000000c01f057890 */ /* 0x000fe4000fffe0ff */
[----:B------:R-:W-:Y:S01]  /*3980*/  UISETP.NE.AND UP0, UPT, UR4, 0x4, UPT ;  /* 0x000000040400788c */ /* 0x000fe2000bf05270 */
[----:B-1----:R-:W-:Y:S02]  /*3990*/  SEL R0, RZ, 0x1, P0 ;  /* 0x00000001ff007807 */ /* 0x002fe40000000000 */
[----:B------:R-:W-:Y:S01]  /*39a0*/  SEL R10, R10, RZ, P0 ;  /* 0x000000ff0a0a7207 */ /* 0x000fe20000000000 */
[----:B------:R-:W-:Y:S01]  /*39b0*/  USEL UR6, URZ, 0x1, UP0 ;  /* 0x00000001ff067887 */ /* 0x000fe20008000000 */
[----:B------:R-:W-:Y:S01]  /*39c0*/  LOP3.LUT R9, R9, R0, RZ, 0x3c, !PT ;  /* 0x0000000009097212 */ /* 0x000fe200078e3cff */
[----:B------:R-:W-:Y:S01]  /*39d0*/  USEL UR30, UR4, URZ, UP0 ;  /* 0x000000ff041e7287 */ /* 0x000fe20008000000 */
[----:B------:R1:W-:Y:S03]  /*39e0*/  UTCBAR [UR5], URZ ;  /* 0x000000ff050073e9 */ /* 0x0003e600080000ff */
[----:B------:R-:W-:Y:S01]  /*39f0*/  LOP3.LUT R11, R11, UR6, RZ, 0x3c, !PT ;  /* 0x000000060b0b7c12 */ /* 0x000fe2000f8e3cff */
[----:B------:R-:W-:Y:S07]  /*3a00*/  @P1 BRA `(.L_x_67) ;  /* 0xfffffff800881947 */ /* 0x000fee000383ffff */
[----:B------:R-:W2:Y:S01]  /*3a10*/  S2UR UR8, SR_CgaCtaId ;  /* 0x00000000000879c3 */ /* 0x000ea20000008800 */
[----:B------:R-:W-:Y:S01]  /*3a20*/  ELECT P0, URZ, PT ;  /* 0x0000000000ff782f */ /* 0x000fe20003800000 */
[----:B------:R-:W-:Y:S01]  /*3a30*/  IMAD.MOV.U32 R0, RZ, RZ, 0x1 ;  /* 0x00000001ff007424 */ /* 0x000fe200078e00ff */
[----:B------:R-:W-:Y:S01]  /*3a40*/  UIADD3 UR26, UPT, UPT, UR26, 0xe0, URZ ;  /* 0x000000e01a1a7890 */ /* 0x000fe2000fffe0ff */
[----:B------:R-:W-:Y:S01]  /*3a50*/  SHF.L.U32 R3, R11, 0x1f, RZ ;  /* 0x0000001f0b037819 */ /* 0x000fe200000006ff */
[----:B------:R-:W-:-:S03]  /*3a60*/  UMOV UR4, 0x40 ;  /* 0x0000004000047882 */ /* 0x000fc60000000000 */
[----:B------:R-:W-:Y:S01]  /*3a70*/  UVIRTCOUNT.DEALLOC.SMPOOL 0x80 ;  /* 0x000000800000784c */ /* 0x000fe20000000000 */
[----:B--2---:R-:W-:Y:S02]  /*3a80*/  ULEA UR8, UR8, UR4, 0x18 ;  /* 0x0000000408087291 */ /* 0x004fe4000f8ec0ff */
[----:B------:R-:W-:-:S07]  /*3a90*/  ULEA UR4, UR30, UR26, 0x3 ;  /* 0x0000001a1e047291 */ /* 0x000fce000f8e18ff */
[----:B------:R2:W-:Y:S02]  /*3aa0*/  @P0 STS.U8 [UR8+0x1c], R0 ;  /* 0x00001c00ff000988 */ /* 0x0005e40008000008 */
[----:B------:R-:W4:Y:S02]  /*3ab0*/  SYNCS.PHASECHK.TRANS64.TRYWAIT P0, [UR4], R3 ;  /* 0x00000003ff0075a7 */ /* 0x000f240008001104 */
[----:B--2-4-:R-:W-:Y:S05]  /*3ac0*/  @!P0 BRA `(.L_x_68) ;  /* 0x00000060008c8947 */ /* 0x014fea0003800000 */
.L_x_155:
[----:B------:R-:W-:-:S04]  /*3ad0*/  UIADD3 UR4, UPT, UPT, UR30, 0x1, URZ ;  /* 0x000000011e047890 */ /* 0x000fc8000fffe0ff */
[----:B------:R-:W-:-:S04]  /*3ae0*/  UISETP.NE.AND UP0, UPT, UR4, 0x4, UPT ;  /* 0x000000040400788c */ /* 0x000fc8000bf05270 */
[----:B------:R-:W-:Y:S02]  /*3af0*/  USEL UR6, URZ, 0x1, UP0 ;  /* 0x00000001ff067887 */ /* 0x000fe40008000000 */
[----:B------:R-:W-:-:S04]  /*3b00*/  USEL UR4, UR4, URZ, UP0 ;  /* 0x000000ff04047287 */ /* 0x000fc80008000000 */
[----:B-1----:R-:W-:Y:S01]  /*3b10*/  ULEA UR5, UR4, UR26, 0x3 ;  /* 0x0000001a04057291 */ /* 0x002fe2000f8e18ff */
[----:B------:R-:W-:-:S04]  /*3b20*/  LOP3.LUT R2, R11, UR6, RZ, 0x3c, !PT ;  /* 0x000000060b027c12 */ /* 0x000fc8000f8e3cff */
[----:B--2---:R-:W-:-:S04]  /*3b30*/  SHF.L.U32 R3, R2, 0x1f, RZ ;  /* 0x0000001f02037819 */ /* 0x004fc800000006ff */
[----:B------:R-:W1:Y:S02]  /*3b40*/  SYNCS.PHASECHK.TRANS64.TRYWAIT P0, [UR5], R3 ;  /* 0x00000003ff0075a7 */ /* 0x000e640008001105 */
[----:B-1----:R-:W-:Y:S05]  /*3b50*/  @!P0 BRA `(.L_x_69) ;  /* 0x0000006000808947 */ /* 0x002fea0003800000 */
.L_x_157:
        /* <DEDUP_REMOVED lines=9> */
.L_x_159:
[----:B------:R-:W-:-:S04]  /*3bf0*/  UIADD3 UR4, UPT, UPT, UR4, 0x1, URZ ;  /* 0x0000000104047890 */ /* 0x000fc8000fffe0ff */
[----:B------:R-:W-:-:S04]  /*3c00*/  UISETP.NE.AND UP0, UPT, UR4, 0x4, UPT ;  /* 0x000000040400788c */ /* 0x000fc8000bf05270 */
[----:B------:R-:W-:Y:S02]  /*3c10*/  USEL UR5, URZ, 0x1, UP0 ;  /* 0x00000001ff057887 */ /* 0x000fe40008000000 */
[----:B------:R-:W-:-:S04]  /*3c20*/  USEL UR4, UR4, URZ, UP0 ;  /* 0x000000ff04047287 */ /* 0x000fc80008000000 */
[----:B------:R-:W-:Y:S01]  /*3c30*/  ULEA UR4, UR4, UR26, 0x3 ;  /* 0x0000001a04047291 */ /* 0x000fe2000f8e18ff */
[----:B-1----:R-:W-:-:S04]  /*3c40*/  LOP3.LUT R3, R2, UR5, RZ, 0x3c, !PT ;  /* 0x0000000502037c12 */ /* 0x002fc8000f8e3cff */
[----:B------:R-:W-:-:S04]  /*3c50*/  SHF.L.U32 R3, R3, 0x1f, RZ ;  /* 0x0000001f03037819 */ /* 0x000fc800000006ff */
[----:B------:R-:W1:Y:S02]  /*3c60*/  SYNCS.PHASECHK.TRANS64.TRYWAIT P0, [UR4], R3 ;  /* 0x00000003ff0075a7 */ /* 0x000e640008001104 */
[----:B-1----:R-:W-:Y:S05]  /*3c70*/  @!P0 BRA `(.L_x_71) ;  /* 0x0000006000688947 */ /* 0x002fea0003800000 */
.L_x_161:
[----:B------:R-:W-:Y:S01]  /*3c80*/  NOP ;  /* 0x0000000000007918 */ /* 0x000fe20000000000 */
[----:B-1----:R-:W1:Y:S01]  /*3c90*/  LDS R0, [UR8+0x14] ;  /* 0x00001408ff007984 */ /* 0x002e620008000800 */
[----:B------:R-:W-:Y:S01]  /*3ca0*/  ULOP3.LUT UR4, UR42, 0xffff, URZ, 0xc0, !UPT ;  /* 0x0000ffff2a047892 */ /* 0x000fe2000f8ec0ff */
[----:B------:R-:W-:Y:S01]  /*3cb0*/  UMOV UR5, 0xffff ;  /* 0x0000ffff00057882 */ /* 0x000fe20000000000 */
[----:B------:R-:W-:Y:S02]  /*3cc0*/  UMOV UR6, 0x1 ;  /* 0x0000000100067882 */ /* 0x000fe40000000000 */
[----:B------:R-:W-:-:S04]  /*3cd0*/  USHF.R.U32.HI UR4, URZ, 0x5, UR4 ;  /* 0x00000005ff047899 */ /* 0x000fc80008011604 */
[----:B------:R-:W-:Y:S02]  /*3ce0*/  USHF.L.U32 UR5, UR5, UR4, URZ ;  /* 0x0000000405057299 */ /* 0x000fe400080006ff */
[----:B------:R-:W-:-:S04]  /*3cf0*/  USHF.L.U32 UR4, UR6, UR4, URZ ;  /* 0x0000000406047299 */ /* 0x000fc800080006ff */
[----:B-1----:R-:W-:-:S04]  /*3d00*/  LOP3.LUT R0, R0, UR5, RZ, 0xc0, !PT ;  /* 0x0000000500007c12 */ /* 0x002fc8000f8ec0ff */
[----:B------:R-:W-:-:S13]  /*3d10*/  ISETP.NE.AND P0, PT, R0, UR5, PT ;  /* 0x0000000500007c0c */ /* 0x000fda000bf05270 */
[----:B------:R-:W-:Y:S05]  /*3d20*/  @P0 BRA `(.L_x_72) ;  /* 0x0000000000580947 */ /* 0x000fea0003800000 */
[----:B------:R-:W1:Y:S02]  /*3d30*/  LDS R0, [UR8+0x18] ;  /* 0x00001808ff007984 */ /* 0x000e640008000800 */
[----:B-1----:R-:W-:-:S04]  /*3d40*/  LOP3.LUT R0, R0, UR4, RZ, 0xc0, !PT ;  /* 0x0000000400007c12 */ /* 0x002fc8000f8ec0ff */
[----:B------:R-:W-:-:S13]  /*3d50*/  ISETP.NE.AND P0, PT, R0, UR4, PT ;  /* 0x0000000400007c0c */ /* 0x000fda000bf05270 */
[----:B------:R-:W-:Y:S05]  /*3d60*/  @P0 BRA `(.L_x_73) ;  /* 0x00000000003c0947 */ /* 0x000fea0003800000 */
[----:B------:R-:W1:Y:S01]  /*3d70*/  S2R R2, SR_LANEID ;  /* 0x0000000000027919 */ /* 0x000e620000000000 */
[----:B------:R-:W-:Y:S01]  /*3d80*/  ULOP3.LUT UR5, URZ, UR5, URZ, 0x33, !UPT ;  /* 0x00000005ff057292 */ /* 0x000fe2000f8e33ff */
[----:B------:R-:W-:Y:S01]  /*3d90*/  LOP3.LUT R4, RZ, UR4, RZ, 0x33, !PT ;  /* 0x00000004ff047c12 */ /* 0x000fe2000f8e33ff */
[----:B------:R-:W-:Y:S02]  /*3da0*/  VOTEU.ANY UR4, UPT, PT ;  /* 0x0000000000047886 */ /* 0x000fe400038e0100 */
[----:B------:R-:W-:Y:S01]  /*3db0*/  UFLO.U32 UR4, UR4 ;  /* 0x00000004000472bd */ /* 0x000fe200080e0000 */
[----:B------:R-:W2:Y:S01]  /*3dc0*/  REDUX UR6, R4 ;  /* 0x00000000040673c4 */ /* 0x000ea20000000000 */
[----:B------:R-:W-:-:S06]  /*3dd0*/  IMAD.U32 R0, RZ, RZ, UR5 ;  /* 0x00000005ff007e24 */ /* 0x000fcc000f8e00ff */
[----:B------:R4:W-:Y:S01]  /*3de0*/  UTCATOMSWS.AND URZ, UR5 ;  /* 0x0000000500ff79e3 */ /* 0x0009e20008000000 */
[----:B------:R-:W3:Y:S01]  /*3df0*/  REDUX UR7, R0 ;  /* 0x00000000000773c4 */ /* 0x000ee20000000000 */
[----:B-1----:R-:W-:Y:S01]  /*3e00*/  ISETP.EQ.U32.AND P0, PT, R2, UR4, PT ;  /* 0x0000000402007c0c */ /* 0x002fe2000bf02070 */
[----:B--2---:R-:W-:Y:S01]  /*3e10*/  IMAD.U32 R2, RZ, RZ, UR6 ;  /* 0x00000006ff027e24 */ /* 0x004fe2000f8e00ff */
[----:B---3--:R-:W-:-:S11]  /*3e20*/  MOV R3, UR7 ;  /* 0x0000000700037c02 */ /* 0x008fd60008000f00 */
[----:B------:R4:W-:Y:S04]  /*3e30*/  @P0 ATOMS.AND RZ, [UR8+0x14], R3 ;  /* 0x00001403ffff098c */ /* 0x0009e8000a800008 */
[----:B------:R4:W-:Y:S01]  /*3e40*/  @P0 ATOMS.AND RZ, [UR8+0x18], R2 ;  /* 0x00001802ffff098c */ /* 0x0009e2000a800008 */
[----:B------:R-:W-:Y:S05]  /*3e50*/  BRA `(.L_x_74) ;  /* 0x0000000000147947 */ /* 0x000fea0003800000 */
.L_x_73:
[----:B------:R-:W-:Y:S02]  /*3e60*/  MOV R2, 0x3e80 ;  /* 0x00003e8000027802 */ /* 0x000fe40000000f00 */
[----:B---3-5:R-:W-:Y:S05]  /*3e70*/  CALL.REL.NOINC `($__internal_0_$__cuda_sm10x_tcgen05_guardrail_trap_col_being_dealloced_not_returned_by_alloc) ;  /* 0x00000064004c7944 */ /* 0x028fea0003c00000 */
[----:B------:R-:W-:Y:S05]  /*3e80*/  BRA `(.L_x_74) ;  /* 0x0000000000087947 */ /* 0x000fea0003800000 */
.L_x_72:
[----:B------:R-:W-:Y:S02]  /*3e90*/  MOV R2, 0x3eb0 ;  /* 0x00003eb000027802 */ /* 0x000fe40000000f00 */
[----:B---3-5:R-:W-:Y:S05]  /*3ea0*/  CALL.REL.NOINC `($__internal_2_$__cuda_sm10x_tcgen05_guardrail_trap_unallocated_columns_being_dealloced) ;  /* 0x0000006400587944 */ /* 0x028fea0003c00000 */
.L_x_74:
[----:B------:R-:W-:Y:S01]  /*3eb0*/  NOP ;  /* 0x0000000000007918 */ /* 0x000fe20000000000 */
[----:B----4-:R-:W-:Y:S05]  /*3ec0*/  EXIT ;  /* 0x000000000000794d */ /* 0x010fea0003800000 */
.L_x_56:
[----:B------:R-:W-:-:S09]  /*3ed0*/  UISETP.NE.OR UP0, UPT, UR17, 0x3, !UP3 ;  /* 0x000000031100788c */ /* 0x000fd2000df05670 */
[----:B------:R-:W-:Y:S05]  /*3ee0*/  BRA.U UP0, `(.L_x_75) ;  /* 0x0000001100587547 */ /* 0x000fea000b800000 */
[----:B------:R-:W1:Y:S01]  /*3ef0*/  S2UR UR10, SR_CgaCtaId ;  /* 0x00000000000a79c3 */ /* 0x000e620000008800 */
[----:B------:R-:W2:Y:S01]  /*3f00*/  LDCU UR31, c[0x0][0x370] ;  /* 0x00006e00ff1f77ac */ /* 0x000ea20008000800 */
[----:B------:R-:W-:Y:S02]  /*3f10*/  HFMA2 R13, -RZ, RZ, 0, 0 ;  /* 0x00000000ff0d7431 */ /* 0x000fe400000001ff */
[----:B------:R-:W-:Y:S01]  /*3f20*/  IMAD.MOV.U32 R15, RZ, RZ, 0x1 ;  /* 0x00000001ff0f7424 */ /* 0x000fe200078e00ff */
[----:B------:R-:W-:Y:S01]  /*3f30*/  MOV R7, 0x1000 ;  /* 0x0000100000077802 */ /* 0x000fe20000000f00 */
[----:B------:R-:W2:Y:S01]  /*3f40*/  LDCU.128 UR44, c[0x0][0xb10] ;  /* 0x00016200ff2c77ac */ /* 0x000ea20008000c00 */
[----:B------:R-:W-:Y:S01]  /*3f50*/  IMAD.MOV.U32 R14, RZ, RZ, RZ ;  /* 0x000000ffff0e7224 */ /* 0x000fe200078e00ff */
[----:B------:R-:W3:Y:S01]  /*3f60*/  LDC.64 R16, c[0x0][0x348] ;  /* 0x0000d200ff107b82 */ /* 0x000ee20000000a00 */
[----:B------:R-:W4:Y:S01]  /*3f70*/  LDCU UR30, c[0x0][0x374] ;  /* 0x00006e80ff1e77ac */ /* 0x000f220008000800 */
[----:B------:R-:W1:Y:S06]  /*3f80*/  LDCU UR15, c[0x0][0xb0c] ;  /* 0x00016180ff0f77ac */ /* 0x000e6c0008000800 */
[----:B------:R-:W3:Y:S01]  /*3f90*/  LDC.64 R2, c[0x0][0x888] ;  /* 0x00022200ff027b82 */ /* 0x000ee20000000a00 */
[----:B------:R-:W3:Y:S01]  /*3fa0*/  LDCU UR49, c[0x0][0xb20] ;  /* 0x00016400ff3177ac */ /* 0x000ee20008000800 */
[----:B------:R-:W3:Y:S06]  /*3fb0*/  LDCU UR4, c[0x0][0xb30] ;  /* 0x00016600ff0477ac */ /* 0x000eec0008000800 */
[----:B------:R-:W3:Y:S01]  /*3fc0*/  LDC.64 R4, c[0x0][0x890] ;  /* 0x00022400ff047b82 */ /* 0x000ee20000000a00 */
[----:B------:R-:W-:Y:S01]  /*3fd0*/  UMOV UR21, 0x400 ;  /* 0x0000040000157882 */ /* 0x000fe20000000000 */
[----:B--2---:R-:W-:-:S02]  /*3fe0*/  UIMAD.WIDE.U32 UR6, UR31, UR44, URZ ;  /* 0x0000002c1f0672a5 */ /* 0x004fc4000f8e00ff */
[----:B----4-:R-:W-:Y:S02]  /*3ff0*/  UIMAD.WIDE.U32 UR8, UR30, UR47, URZ ;  /* 0x0000002f1e0872a5 */ /* 0x010fe4000f8e00ff */
[----:B-1----:R-:W-:Y:S02]  /*4000*/  ULEA UR21, UR10, UR21, 0x18 ;  /* 0x000000150a157291 */ /* 0x002fe4000f8ec0ff */
[----:B------:R-:W-:Y:S02]  /*4010*/  UPLOP3.LUT UP3, UPT, UPT, UPT, UPT, 0x40, 0x4 ;  /* 0x000000000004789c */ /* 0x000fe40003f6e870 */
[----:B------:R-:W-:Y:S02]  /*4020*/  UIADD3 UR37, UPT, UPT, UR21, 0x68, URZ ;  /* 0x0000006815257890 */ /* 0x000fe4000fffe0ff */
[----:B------:R-:W-:Y:S02]  /*4030*/  UIADD3 UR33, UPT, UPT, UR21, 0x50, URZ ;  /* 0x0000005015217890 */ /* 0x000fe4000fffe0ff */
[----:B------:R-:W-:-:S02]  /*4040*/  UIADD3 UR25, UPT, UPT, UR21, 0x58, URZ ;  /* 0x0000005815197890 */ /* 0x000fc4000fffe0ff */
[----:B------:R-:W-:Y:S01]  /*4050*/  UIADD3 UR17, UPT, UPT, UR21, 0x60, URZ ;  /* 0x0000006015117890 */ /* 0x000fe2000fffe0ff */
[----:B------:R-:W-:Y:S01]  /*4060*/  UMOV UR6, UR7 ;  /* 0x0000000700067c82 */ /* 0x000fe20008000000 */
[----:B------:R-:W-:Y:S01]  /*4070*/  UMOV UR41, UR9 ;  /* 0x0000000900297c82 */ /* 0x000fe20008000000 */
[----:B------:R-:W-:Y:S02]  /*4080*/  UISETP.GE.AND UP0, UPT, UR42, 0x1, UPT ;  /* 0x000000012a00788c */ /* 0x000fe4000bf06270 */
[----:B------:R-:W-:Y:S01]  /*4090*/  UISETP.NE.AND UP4, UPT, UR42, 0x1, UPT ;  /* 0x000000012a00788c */ /* 0x000fe2000bf85270 */
[----:B------:R-:W1:Y:S01]  /*40a0*/  LDCU.64 UR22, c[0x0][0xb28] ;  /* 0x00016500ff1677ac */ /* 0x000e620008000a00 */
[----:B------:R-:W-:Y:S02]  /*40b0*/  UISETP.NE.AND UP6, UPT, UR15, 0x1, UPT ;  /* 0x000000010f00788c */ /* 0x000fe4000bfc5270 */
[----:B------:R-:W-:Y:S02]  /*40c0*/  UISETP.NE.AND UP5, UPT, UR46, 0x1, UPT ;  /* 0x000000012e00788c */ /* 0x000fe4000bfa5270 */
[----:B------:R-:W-:-:S02]  /*40d0*/  UPRMT UR37, UR10, 0x654, UR37 ;  /* 0x000006540a257896 */ /* 0x000fc40008000025 */
[----:B------:R-:W-:Y:S02]  /*40e0*/  USHF.R.U32.HI UR43, URZ, UR45, UR6 ;  /* 0x0000002dff2b7299 */ /* 0x000fe40008011606 */
[----:B------:R-:W-:Y:S02]  /*40f0*/  UPRMT UR40, UR10, 0x654, UR33 ;  /* 0x000006540a287896 */ /* 0x000fe40008000021 */
[----:B------:R-:W-:Y:S02]  /*4100*/  UPRMT UR39, UR10, 0x654, UR25 ;  /* 0x000006540a277896 */ /* 0x000fe40008000019 */
[----:B------:R-:W-:Y:S02]  /*4110*/  UPRMT UR38, UR10, 0x654, UR17 ;  /* 0x000006540a267896 */ /* 0x000fe40008000011 */
[----:B---3--:R-:W-:Y:S02]  /*4120*/  USHF.R.U32.HI UR41, URZ, UR49, UR41 ;  /* 0x00000031ff297299 */ /* 0x008fe40008011629 */
[----:B------:R-:W-:-:S11]  /*4130*/  UISETP.NE.AND UP2, UPT, UR4, 0x1, UPT ;  /* 0x000000010400788c */ /* 0x000fd6000bf45270 */
.L_x_86:
[C---:B------:R-:W-:Y:S02]  /*4140*/  LEA R12, R14.reuse, UR21, 0x3 ;  /* 0x000000150e0c7c11 */ /* 0x040fe4000f8e18ff */
[----:B------:R-:W-:Y:S02]  /*4150*/  SHF.L.U32 R9, R13, 0x1f, RZ ;  /* 0x0000001f0d097819 */ /* 0x000fe400000006ff */
[----:B------:R-:W-:Y:S02]  /*4160*/  LEA R10, R14, UR21, 0x4 ;  /* 0x000000150e0a7c11 */ /* 0x000fe4000f8e20ff */
[----:B--2---:R-:W2:Y:S02]  /*4170*/  SYNCS.PHASECHK.TRANS64.TRYWAIT P0, [R12+URZ+0xa0], R9 ;  /* 0x0000a0090c0075a7 */ /* 0x004ea400080011ff */
[----:B--2---:R-:W-:Y:S05]  /*4180*/  @!P0 BRA `(.L_x_76) ;  /* 0x0000005c003c8947 */ /* 0x004fea0003800000 */
.L_x_162:
[----:B--2---:R-:W2:Y:S01]  /*4190*/  LDS.128 R8, [R10+0x130] ;  /* 0x000130000a087984 */ /* 0x004ea20000000c00 */
[----:B------:R-:W-:Y:S01]  /*41a0*/  UISETP.GE.AND UP0, UPT, UR42, 0x1, UPT ;  /* 0x000000012a00788c */ /* 0x000fe2000bf06270 */
[----:B------:R-:W-:Y:S01]  /*41b0*/  @!PT LDS RZ, [RZ] ;  /* 0x00000000fffff984 */ /* 0x000fe20000000800 */
[----:B------:R-:W-:Y:S01]  /*41c0*/  @!PT LDS RZ, [RZ] ;  /* 0x00000000fffff984 */ /* 0x000fe20000000800 */
[----:B------:R-:W-:Y:S01]  /*41d0*/  @!PT LDS RZ, [RZ] ;  /* 0x00000000fffff984 */ /* 0x000fe20000000800 */
[----:B------:R-:W-:Y:S01]  /*41e0*/  @!PT LDS RZ, [RZ] ;  /* 0x00000000fffff984 */ /* 0x000fe20000000800 */
[----:B------:R3:W-:Y:S06]  /*41f0*/  MEMBAR.ALL.CTA ;  /* 0x0000000000007992 */ /* 0x0007ec0000008000 */
[----:B---3--:R-:W3:Y:S01]  /*4200*/  FENCE.VIEW.ASYNC.S ;  /* 0x00000000000073c6 */ /* 0x008ee20000000000 */
[----:B--2---:R-:W-:Y:S11]  /*4210*/  LOP3.LUT P0, RZ, R10, 0x1, RZ, 0xc0, !PT ;  /* 0x000000010aff7812 */ /* 0x004ff6000780c0ff */
[----:B------:R-:W-:Y:S02]  /*4220*/  @!UPT UIADD3 URZ, UPT, UPT, URZ, URZ, URZ ;  /* 0x000000fffffff290 */ /* 0x000fe4000fffe0ff */
[----:B---3--:R-:W-:Y:S01]  /*4230*/  VOTEU.ANY UP1, P0 ;  /* 0x0000000000ff7886 */ /* 0x008fe20000020100 */
[----:B------:R-:W-:Y:S11]  /*4240*/  PLOP3.LUT P0, PT, PT, PT, UP1, 0x80, 0x8 ;  /* 0x000000000008781c */ /* 0x000ff60003f0f018 */
[----:B------:R-:W-:Y:S02]  /*4250*/  @!UPT UIADD3 URZ, UPT, UPT, URZ, URZ, URZ ;  /* 0x000000fffffff290 */ /* 0x000fe4000fffe0ff */
[----:B------:R-:W-:Y:S02]  /*4260*/  @P0 SHF.R.U32.HI R0, RZ, 0x10, R9 ;  /* 0x00000010ff000819 */ /* 0x000fe40000011609 */
[----:B------:R-:W-:Y:S02]  /*4270*/  @P0 MOV R6, R8 ;  /* 0x0000000800060202 */ /* 0x000fe40000000f00 */
[----:B------:R-:W-:Y:S01]  /*4280*/  @P0 R2UR UR4, R0 ;  /* 0x00000000000402ca */ /* 0x000fe200000e0000 */
[----:B------:R-:W-:Y:S01]  /*4290*/  VIADD R0, R12, 0xb0 ;  /* 0x000000b00c007836 */ /* 0x000fe20000000000 */
[----:B------:R-:W-:Y:S02]  /*42a0*/  @P0 LOP3.LUT R8, R9, 0xffff, RZ, 0xc0, !PT ;  /* 0x0000ffff09080812 */ /* 0x000fe400078ec0ff */
[----:B------:R-:W-:Y:S02]  /*42b0*/  @P0 R2UR UR6, R6 ;  /* 0x00000000060602ca */ /* 0x000fe400000e0000 */
[----:B------:R-:W-:Y:S02]  /*42c0*/  PRMT R0, RZ, 0x654, R0 ;  /* 0x00000654ff007816 */ /* 0x000fe40000000000 */
[----:B------:R-:W-:Y:S02]  /*42d0*/  @P0 R2UR UR5, R8 ;  /* 0x00000000080502ca */ /* 0x000fe400000e0000 */
[----:B------:R2:W-:Y:S03]  /*42e0*/  SYNCS.ARRIVE.TRANS64.RED.A1T0 RZ, [R0+URZ], RZ ;  /* 0x000000ff00ff79a7 */ /* 0x0005e600081004ff */
[----:B------:R-:W-:Y:S04]  /*42f0*/  @UP1 UMOV UR29, UR4 ;  /* 0x00000004001d1c82 */ /* 0x000fe80008000000 */
[----:B------:R-:W-:Y:S04]  /*4300*/  @UP1 UMOV UR14, UR6 ;  /* 0x00000006000e1c82 */ /* 0x000fe80008000000 */
[----:B------:R-:W-:Y:S01]  /*4310*/  @UP1 UMOV UR13, UR5 ;  /* 0x00000005000d1c82 */ /* 0x000fe20008000000 */
[----:B------:R-:W-:Y:S05]  /*4320*/  BRA.U !UP0, `(.L_x_77) ;  /* 0x0000000108a47547 */ /* 0x000fea000b800000 */
[----:B------:R-:W-:Y:S02]  /*4330*/  UIMAD.WIDE.U32 UR18, UR13, UR47, URZ ;  /* 0x0000002f0d1272a5 */ /* 0x000fe4000f8e00ff */
[----:B------:R-:W-:Y:S02]  /*4340*/  UIMAD.WIDE.U32 UR26, UR14, UR44, URZ ;  /* 0x0000002c0e1a72a5 */ /* 0x000fe4000f8e00ff */
[----:B------:R-:W-:Y:S02]  /*4350*/  USEL UR4, UR30, UR41, !UP5 ;  /* 0x000000291e047287 */ /* 0x000fe4000e800000 */
[----:B------:R-:W-:Y:S02]  /*4360*/  USEL UR7, UR31, UR43, !UP6 ;  /* 0x0000002b1f077287 */ /* 0x000fe4000f000000 */
[----:B-1----:R-:W-:Y:S02]  /*4370*/  UIMAD.WIDE.U32 UR8, UR4, UR22, URZ ;  /* 0x00000016040872a5 */ /* 0x002fe4000f8e00ff */
[----:B------:R-:W-:Y:S01]  /*4380*/  UIMAD.WIDE.U32 UR10, UR7, UR22, URZ ;  /* 0x00000016070a72a5 */ /* 0x000fe2000f8e00ff */
[----:B------:R-:W-:Y:S02]  /*4390*/  UMOV UR5, UR19 ;  /* 0x0000001300057c82 */ /* 0x000fe40008000000 */
[----:B------:R-:W-:Y:S03]  /*43a0*/  USHF.R.U32.HI UR6, URZ, UR49, UR5 ;  /* 0x00000031ff067299 */ /* 0x000fe60008011605 */
[----:B------:R-:W-:Y:S01]  /*43b0*/  UMOV UR5, UR27 ;  /* 0x0000001b00057c82 */ /* 0x000fe20008000000 */
[----:B------:R-:W-:Y:S02]  /*43c0*/  USEL UR6, UR13, UR6, !UP5 ;  /* 0x000000060d067287 */ /* 0x000fe4000e800000 */
[----:B------:R-:W-:Y:S03]  /*43d0*/  USHF.R.U32.HI UR12, URZ, UR45, UR5 ;  /* 0x0000002dff0c7299 */ /* 0x000fe60008011605 */
[----:B------:R-:W-:Y:S02]  /*43e0*/  UMOV UR5, UR9 ;  /* 0x0000000900057c82 */ /* 0x000fe40008000000 */
[----:B------:R-:W-:Y:S03]  /*43f0*/  @UP4 USHF.R.U32.HI UR4, URZ, UR23, UR5 ;  /* 0x00000017ff044299 */ /* 0x000fe60008011605 */
[----:B------:R-:W-:Y:S01]  /*4400*/  UMOV UR5, UR11 ;  /* 0x0000000b00057c82 */ /* 0x000fe20008000000 */
[----:B------:R-:W-:Y:S02]  /*4410*/  UIMAD UR4, UR42, UR4, URZ ;  /* 0x000000042a0472a4 */ /* 0x000fe4000f8e02ff */
[----:B------:R-:W-:Y:S02]  /*4420*/  @UP4 USHF.R.U32.HI UR7, URZ, UR23, UR5 ;  /* 0x00000017ff074299 */ /* 0x000fe40008011605 */
[----:B------:R-:W-:Y:S02]  /*4430*/  UIMAD.WIDE.U32 UR10, UR6, UR22, URZ ;  /* 0x00000016060a72a5 */ /* 0x000fe4000f8e00ff */
[----:B------:R-:W-:Y:S02]  /*4440*/  USEL UR5, UR14, UR12, !UP6 ;  /* 0x0000000c0e057287 */ /* 0x000fe4000f000000 */
[----:B------:R-:W-:Y:S02]  /*4450*/  UIMAD UR8, UR42, UR7, URZ ;  /* 0x000000072a0872a4 */ /* 0x000fe4000f8e02ff */
[----:B------:R-:W-:Y:S03]  /*4460*/  UISETP.GE.AND UP0, UPT, UR6, UR4, UPT ;  /* 0x000000040600728c */ /* 0x000fe6000bf06270 */
[----:B------:R-:W-:Y:S01]  /*4470*/  UMOV UR4, UR11 ;  /* 0x0000000b00047c82 */ /* 0x000fe20008000000 */
[----:B------:R-:W-:Y:S02]  /*4480*/  UISETP.GE.OR UP0, UPT, UR5, UR8, UP0 ;  /* 0x000000080500728c */ /* 0x000fe40008706670 */
[----:B------:R-:W-:Y:S02]  /*4490*/  USHF.R.U32.HI UR4, URZ, UR23, UR4 ;  /* 0x00000017ff047299 */ /* 0x000fe40008011604 */
[----:B------:R-:W-:Y:S02]  /*44a0*/  UIMAD.WIDE.U32 UR8, UR5, UR22, URZ ;  /* 0x00000016050872a5 */ /* 0x000fe4000f8e00ff */
[----:B------:R-:W-:Y:S04]  /*44b0*/  USEL UR10, UR6, UR4, !UP4 ;  /* 0x00000004060a7287 */ /* 0x000fe8000e000000 */
[----:B------:R-:W-:Y:S01]  /*44c0*/  UIADD3 UR11, UPT, UPT, -UR10, URZ, URZ ;  /* 0x000000ff0a0b7290 */ /* 0x000fe2000fffe1ff */
[----:B------:R-:W-:Y:S02]  /*44d0*/  @!UP0 UMOV UR4, UR9 ;  /* 0x0000000900048c82 */ /* 0x000fe40008000000 */
[----:B------:R-:W-:Y:S02]  /*44e0*/  @!UP0 USHF.R.U32.HI UR4, URZ, UR23, UR4 ;  /* 0x00000017ff048299 */ /* 0x000fe40008011604 */
[----:B------:R-:W-:Y:S02]  /*44f0*/  UIMAD UR8, UR42, UR11, UR6 ;  /* 0x0000000b2a0872a4 */ /* 0x000fe4000f8e0206 */
[----:B------:R-:W-:Y:S04]  /*4500*/  @!UP0 USEL UR4, UR5, UR4, !UP4 ;  /* 0x0000000405048287 */ /* 0x000fe8000e000000 */
[----:B------:R-:W-:Y:S02]  /*4510*/  @!UP0 UIMAD UR8, UR7, UR8, UR4 ;  /* 0x00000008070882a4 */ /* 0x000fe4000f8e0204 */
[----:B------:R-:W-:Y:S02]  /*4520*/  @!UP0 UIADD3 UR9, UPT, UPT, UR10, -UR4, URZ ;  /* 0x800000040a098290 */ /* 0x000fe4000fffe0ff */
[----:B------:R-:W-:Y:S02]  /*4530*/  UIADD3 UR4, UPT, UPT, -UR5, URZ, URZ ;  /* 0x000000ff05047290 */ /* 0x000fe4000fffe1ff */
[----:B------:R-:W-:Y:S02]  /*4540*/  UIADD3 UR7, UPT, UPT, -UR6, URZ, URZ ;  /* 0x000000ff06077290 */ /* 0x000fe4000fffe1ff */
[----:B------:R-:W-:Y:S02]  /*4550*/  @!UP0 UIMAD UR6, UR9, UR42, UR5 ;  /* 0x0000002a090682a4 */ /* 0x000fe4000f8e0205 */
[----:B------:R-:W-:Y:S02]  /*4560*/  UIMAD UR14, UR15, UR4, UR14 ;  /* 0x000000040f0e72a4 */ /* 0x000fe4000f8e020e */
[----:B------:R-:W-:Y:S01]  /*4570*/  UIMAD UR13, UR46, UR7, UR13 ;  /* 0x000000072e0d72a4 */ /* 0x000fe2000f8e020d */
[----:B------:R-:W-:Y:S02]  /*4580*/  @!UP0 UMOV UR5, UR8 ;  /* 0x0000000800058c82 */ /* 0x000fe40008000000 */
[----:B------:R-:W-:Y:S02]  /*4590*/  UIMAD UR14, UR5, UR15, UR14 ;  /* 0x0000000f050e72a4 */ /* 0x000fe4000f8e020e */
[----:B------:R-:W-:Y:S11]  /*45a0*/  UIMAD UR13, UR6, UR46, UR13 ;  /* 0x0000002e060d72a4 */ /* 0x000ff6000f8e020d */
[----:B------:R-:W-:Y:S01]  /*45b0*/  @!UPT UIADD3 URZ, UPT, UPT, URZ, URZ, URZ ;  /* 0x000000fffffff290 */ /* 0x000fe2000fffe0ff */
.L_x_77:
[----:B------:R-:W3:Y:S01]  /*45c0*/  @!UP2 LDCU.128 UR8, c[0x0][0xb10] ;  /* 0x00016200ff08a7ac */ /* 0x000ee20008000c00 */
[C---:B------:R-:W-:Y:S02]  /*45d0*/  ISETP.NE.U32.AND P1, PT, R4.reuse, RZ, PT ;  /* 0x000000ff0400720c */ /* 0x040fe40003f25070 */
[----:B------:R-:W-:Y:S02]  /*45e0*/  ISETP.NE.U32.AND P0, PT, R4, RZ, PT ;  /* 0x000000ff0400720c */ /* 0x000fe40003f05070 */
[C---:B------:R-:W-:Y:S02]  /*45f0*/  ISETP.NE.AND.EX P1, PT, R5.reuse, RZ, PT, P1 ;  /* 0x000000ff0500720c */ /* 0x040fe40003f25310 */
[----:B------:R-:W-:Y:S01]  /*4600*/  ISETP.NE.AND.EX P0, PT, R5, RZ, PT, P0 ;  /* 0x000000ff0500720c */ /* 0x000fe20003f05300 */
[----:B------:R-:W4:Y:S01]  /*4610*/  @!UP2 LDCU UR5, c[0x0][0xb0c] ;  /* 0x00016180ff05a7ac */ /* 0x000f220008000800 */
[----:B------:R-:W-:Y:S01]  /*4620*/  SHF.L.U32 R9, R15, 0x1f, RZ ;  /* 0x0000001f0f097819 */ /* 0x000fe200000006ff */
[----:B------:R-:W-:Y:S02]  /*4630*/  USHF.L.U32 UR35, UR16, 0x6, URZ ;  /* 0x0000000610237899 */ /* 0x000fe400080006ff */
[----:B------:R-:W-:Y:S02]  /*4640*/  USHF.L.U32 UR34, UR20, 0x8, URZ ;  /* 0x0000000814227899 */ /* 0x000fe400080006ff */
[----:B---3--:R-:W-:Y:S07]  /*4650*/  UIMAD.WIDE.U32 UR6, UR14, UR8, URZ ;  /* 0x000000080e0672a5 */ /* 0x008fee000f8e00ff */
[----:B------:R-:W-:Y:S01]  /*4660*/  @!UP2 UMOV UR4, UR7 ;  /* 0x000000070004ac82 */ /* 0x000fe20008000000 */
[----:B----4-:R-:W-:Y:S02]  /*4670*/  @!UP2 UISETP.NE.AND UP0, UPT, UR5, 0x1, UPT ;  /* 0x000000010500a88c */ /* 0x010fe4000bf05270 */
[----:B------:R-:W-:Y:S02]  /*4680*/  @!UP2 USHF.R.U32.HI UR4, URZ, UR9, UR4 ;  /* 0x00000009ff04a299 */ /* 0x000fe40008011604 */
[----:B------:R-:W-:Y:S02]  /*4690*/  UIMAD.WIDE.U32 UR6, UR13, UR11, URZ ;  /* 0x0000000b0d0672a5 */ /* 0x000fe4000f8e00ff */
[----:B------:R-:W-:Y:S02]  /*46a0*/  @!UP2 USEL UR8, UR14, UR4, !UP0 ;  /* 0x000000040e08a287 */ /* 0x000fe4000c000000 */
[----:B------:R-:W-:Y:S03]  /*46b0*/  @!UP2 UISETP.NE.AND UP0, UPT, UR10, 0x1, UPT ;  /* 0x000000010a00a88c */ /* 0x000fe6000bf05270 */
[----:B------:R-:W-:Y:S02]  /*46c0*/  @!UP2 UMOV UR6, UR7 ;  /* 0x000000070006ac82 */ /* 0x000fe40008000000 */
[----:B------:R-:W3:Y:S02]  /*46d0*/  @!UP2 LDCU UR4, c[0x0][0xb20] ;  /* 0x00016400ff04a7ac */ /* 0x000ee40008000800 */
[----:B---3--:R-:W-:Y:S04]  /*46e0*/  @!UP2 USHF.R.U32.HI UR6, URZ, UR4, UR6 ;  /* 0x00000004ff06a299 */ /* 0x008fe80008011606 */
[----:B------:R-:W-:Y:S04]  /*46f0*/  @!UP2 USEL UR6, UR13, UR6, !UP0 ;  /* 0x000000060d06a287 */ /* 0x000fe8000c000000 */
[----:B------:R-:W-:Y:S02]  /*4700*/  @!UP2 UIADD3 UR4, UPT, UPT, -UR8, UR6, URZ ;  /* 0x000000060804a290 */ /* 0x000fe4000fffe1ff */
[----:B------:R-:W-:Y:S02]  /*4710*/  @!UP2 UIADD3 UR6, UPT, UPT, UR8, -UR6, URZ ;  /* 0x800000060806a290 */ /* 0x000fe4000fffe0ff */
[----:B------:R-:W-:Y:S02]  /*4720*/  @!UP2 UIMAD UR14, UR4, UR5, UR14 ;  /* 0x00000005040ea2a4 */ /* 0x000fe4000f8e020e */
[----:B------:R-:W-:Y:S01]  /*4730*/  @!UP2 UIMAD UR13, UR6, UR10, UR13 ;  /* 0x0000000a060da2a4 */ /* 0x000fe2000f8e020d */
[----:B------:R-:W-:Y:S11]  /*4740*/  BRA.U UP3, `(.L_x_78) ;  /* 0x0000000103107547 */ /* 0x000ff6000b800000 */
[----:B--2---:R-:W-:Y:S04]  /*4750*/  MOV R0, UR48 ;  /* 0x0000003000007c02 */ /* 0x004fe80008000f00 */
[----:B------:R-:W-:Y:S04]  /*4760*/  SHF.L.U32 R11, R0, 0x1f, RZ ;  /* 0x0000001f000b7819 */ /* 0x000fe800000006ff */
[----:B------:R-:W2:Y:S02]  /*4770*/  SYNCS.PHASECHK.TRANS64.TRYWAIT P2, [UR21+0x98], R11 ;  /* 0x0000980bff0075a7 */ /* 0x000ea40008041115 */
[----:B--2---:R-:W-:Y:S05]  /*4780*/  @!P2 BRA `(.L_x_79) ;  /* 0x0000005400d0a947 */ /* 0x004fea0003800000 */
.L_x_78:
[----:B------:R-:W-:Y:S05]  /*4790*/  @!P1 BRA `(.L_x_80) ;  /* 0x0000000000309947 */ /* 0x000fea0003800000 */
[----:B------:R-:W-:Y:S01]  /*47a0*/  ISETP.NE.U32.AND P1, PT, R2, RZ, PT ;  /* 0x000000ff0200720c */ /* 0x000fe20003f25070 */
[----:B------:R-:W3:Y:S01]  /*47b0*/  LDCU.64 UR4, c[0x0][0x358] ;  /* 0x00006b00ff0477ac */ /* 0x000ee20008000a00 */
[----:B------:R-:W-:Y:S02]  /*47c0*/  IMAD.MOV.U32 R85, RZ, RZ, 0x1 ;  /* 0x00000001ff557424 */ /* 0x000fe400078e00ff */
[----:B------:R-:W-:Y:S11]  /*47d0*/  ISETP.NE.AND.EX P1, PT, R3, RZ, PT, P1 ;  /* 0x000000ff0300720c */ /* 0x000ff60003f25310 */
[----:B------:R-:W-:Y:S02]  /*47e0*/  @!UPT UIADD3 URZ, UPT, UPT, URZ, URZ, URZ ;  /* 0x000000fffffff290 */ /* 0x000fe4000fffe0ff */
[----:B--2---:R-:W2:Y:S01]  /*47f0*/  @P1 LDC.64 R10, c[0x0][0x888] ;  /* 0x00022200ff0a1b82 */ /* 0x004ea20000000a00 */
[----:B------:R-:W-:Y:S04]  /*4800*/  @P1 IMAD R0, R4, UR36, RZ ;  /* 0x0000002404001c24 */ /* 0x000fe8000f8e02ff */
[----:B--2---:R-:W-:Y:S04]  /*4810*/  @P1 IMAD.WIDE R10, R0, 0x4, R10 ;  /* 0x00000004000a1825 */ /* 0x004fe800078e020a */
[----:B------:R-:W-:Y:S01]  /*4820*/  HFMA2 R0, -RZ, RZ, 0, 5.9604644775390625e-08 ;  /* 0x00000001ff007431 */ /* 0x000fe200000001ff */
[----:B---3-5:R3:W5:Y:S04]  /*4830*/  @P1 LDG.E R41, desc[UR4][R10.64] ;  /* 0x000000040a291981 */ /* 0x028768000c1e1900 */
[----:B------:R-:W-:Y:S01]  /*4840*/  @!P1 PRMT R85, R0, 0x7610, R85 ;  /* 0x0000761000559816 */ /* 0x000fe20000000055 */
[----:B---3--:R-:W4:Y:S06]  /*4850*/  @!P1 LDC R41, c[0x0][0x880] ;  /* 0x00022000ff299b82 */ /* 0x008f2c0000000800 */
.L_x_80:
[----:B----45:R-:W-:Y:S01]  /*4860*/  @!P0 FSETP.EQ.AND P1, PT, R41, RZ, PT ;  /* 0x000000ff2900820b */ /* 0x030fe20003f22000 */
[----:B------:R-:W-:Y:S01]  /*4870*/  @!UPT UIADD3 URZ, UPT, UPT, URZ, URZ, URZ ;  /* 0x000000fffffff290 */ /* 0x000fe2000fffe0ff */
[----:B------:R-:W-:Y:S11]  /*4880*/  @!P0 BRA `(.L_x_81) ;  /* 0x0000000000188947 */ /* 0x000ff60003800000 */
[----:B------:R-:W-:Y:S02]  /*4890*/  LOP3.LUT P0, RZ, R85, 0xff, RZ, 0xc0, !PT ;  /* 0x000000ff55ff7812 */ /* 0x000fe4000780c0ff */
[----:B------:R-:W-:Y:S04]  /*48a0*/  ISETP.NE.U32.AND P1, PT, R2, RZ, PT ;  /* 0x000000ff0200720c */ /* 0x000fe80003f25070 */
[----:B------:R-:W-:Y:S04]  /*48b0*/  ISETP.NE.AND.EX P1, PT, R3, RZ, PT, P1 ;  /* 0x000000ff0300720c */ /* 0x000fe80003f25310 */
[----:B------:R-:W-:Y:S03]  /*48c0*/  PLOP3.LUT P1, PT, P1, PT, PT, 0x8, 0x80 ;  /* 0x000000000080781c */ /* 0x000fe60000f2e170 */
[----:B------:R-:W-:Y:S11]  /*48d0*/  @P0 FSETP.EQ.AND P1, PT, R41, RZ, PT ;  /* 0x000000ff2900020b */ /* 0x000ff60003f22000 */
[----:B------:R-:W-:Y:S02]  /*48e0*/  @!UPT UIADD3 URZ, UPT, UPT, URZ, URZ, URZ ;  /* 0x000000fffffff290 */ /* 0x000fe4000fffe0ff */
.L_x_81:
[----:B------:R-:W3:Y:S01]  /*48f0*/  SYNCS.PHASECHK.TRANS64.TRYWAIT P2, [UR21+0x70], R9 ;  /* 0x00007009ff0075a7 */ /* 0x000ee20008041115 */
[----:B------:R-:W-:Y:S04]  /*4900*/  ELECT P0, URZ, PT ;  /* 0x0000000000ff782f */ /* 0x000fe80003800000 */
[----:B------:R-:W-:Y:S11]  /*4910*/  PLOP3.LUT P1, PT, P1, P0, PT, 0xf2, 0x2f ;  /* 0x00000000002f781c */ /* 0x000ff60000f21e72 */
[----:B------:R-:W-:Y:S02]  /*4920*/  @!UPT UIADD3 URZ, UPT, UPT, URZ, URZ, URZ ;  /* 0x000000fffffff290 */ /* 0x000fe4000fffe0ff */
[----:B------:R-:W-:Y:S05]  /*4930*/  @!P1 IADD3 R8, P0, PT, R16, 0x580, RZ ;  /* 0x0000058010089810 */ /* 0x000fea0007f1e0ff */
[----:B------:R-:W-:Y:S01]  /*4940*/  @!P1 IMAD.X R6, RZ, RZ, R17, P0 ;  /* 0x000000ffff069224 */ /* 0x000fe200000e0611 */
[----:B---3--:R-:W-:Y:S07]  /*4950*/  @!P2 BRA `(.L_x_82) ;  /* 0x000000540074a947 */ /* 0x008fee0003800000 */
.L_x_165:
[----:B------:R-:W-:Y:S01]  /*4960*/  @!P1 R2UR UR5, R8 ;  /* 0x00000000080592ca */ /* 0x000fe200000e0000 */
[----:B------:R-:W-:Y:S01]  /*4970*/  VOTEU.ALL UP0, P1 ;  /* 0x0000000000ff7886 */ /* 0x000fe20000800000 */
[----:B------:R-:W-:Y:S01]  /*4980*/  @!P1 R2UR UR4, R6 ;  /* 0x00000000060492ca */ /* 0x000fe200000e0000 */
[----:B--2---:R-:W-:Y:S01]  /*4990*/  @!P1 IMAD.MOV.U32 R0, RZ, RZ, 0x1000 ;  /* 0x00001000ff009424 */ /* 0x004fe200078e00ff */
[----:B------:R-:W-:Y:S01]  /*49a0*/  UMOV UR6, 0x0 ;  /* 0x0000000000067882 */ /* 0x000fe20000000000 */
[----:B------:R-:W-:Y:S01]  /*49b0*/  UMOV UR7, 0x10000000 ;  /* 0x1000000000077882 */ /* 0x000fe20000000000 */
[----:B------:R-:W-:Y:S01]  /*49c0*/  @!UP0 UIADD3 UR32, UPT, UPT, UR21, 0x200, URZ ;  /* 0x0000020015208890 */ /* 0x000fe2000fffe0ff */
[----:B------:R-:W-:Y:S01]  /*49d0*/  @!P1 IADD3 R8, P0, PT, R16, 0x580, RZ ;  /* 0x0000058010089810 */ /* 0x000fe20007f1e0ff */
[----:B------:R-:W-:Y:S04]  /*49e0*/  VOTEU.ALL UP0, P1 ;  /* 0x0000000000ff7886 */ /* 0x000fe80000800000 */
[----:B------:R-:W-:Y:S02]  /*49f0*/  @!P1 IMAD.X R6, RZ, RZ, R17, P0 ;  /* 0x000000ffff069224 */ /* 0x000fe400000e0611 */
[----:B------:R-:W-:Y:S02]  /*4a00*/  IMAD.U32 R10, RZ, RZ, UR5 ;  /* 0x00000005ff0a7e24 */ /* 0x000fe4000f8e00ff */
[----:B------:R-:W-:Y:S03]  /*4a10*/  IMAD.U32 R11, RZ, RZ, UR4 ;  /* 0x00000004ff0b7e24 */ /* 0x000fe6000f8e00ff */
[----:B------:R-:W-:Y:S02]  /*4a20*/  @!P1 R2UR UR4, R10 ;  /* 0x000000000a0492ca */ /* 0x000fe400000e0000 */
[----:B------:R-:W-:Y:S11]  /*4a30*/  @!P1 R2UR UR5, R11 ;  /* 0x000000000b0592ca */ /* 0x000ff600000e0000 */
[----:B------:R-:W-:Y:S02]  /*4a40*/  @!UPT UIADD3 URZ, UPT, UPT, URZ, URZ, URZ ;  /* 0x000000fffffff290 */ /* 0x000fe4000fffe0ff */
[----:B------:R2:W-:Y:S01]  /*4a50*/  @!UP0 UTMALDG.3D [UR32], [UR4], desc[UR6] ;  /* 0x00000620040085b4 */ /* 0x0005e20008011000 */
[----:B------:R2:W-:Y:S01]  /*4a60*/  @!P1 SYNCS.ARRIVE.TRANS64.RED.A0TR RZ, [UR21+0x50], R0 ;  /* 0x00005000ffff99a7 */ /* 0x0005e20008300415 */
[----:B------:R-:W-:Y:S01]  /*4a70*/  SYNCS.ARRIVE.TRANS64.RED.A1T0 RZ, [UR40], RZ ;  /* 0x000000ffffff79a7 */ /* 0x000fe20008100428 */
[----:B------:R-:W3:Y:S02]  /*4a80*/  SYNCS.PHASECHK.TRANS64.TRYWAIT P2, [UR21+0x78], R9 ;  /* 0x00007809ff0075a7 */ /* 0x000ee40008041115 */
[----:B--23--:R-:W-:Y:S05]  /*4a90*/  @!P2 BRA `(.L_x_83) ;  /* 0x00000054003ca947 */ /* 0x00cfea0003800000 */
.L_x_167:
        /* <DEDUP_REMOVED lines=8> */
[----:B------:R-:W-:Y:S01]  /*4b20*/  @!UP0 UIADD3 UR24, UPT, UPT, UR21, 0x1200, URZ ;  /* 0x0000120015188890 */ /* 0x000fe2000fffe0ff */
[----:B------:R-:W-:Y:S01]  /*4b30*/  VOTEU.ALL UP0, P1 ;  /* 0x0000000000ff7886 */ /* 0x000fe20000800000 */
[----:B------:R-:W-:Y:S01]  /*4b40*/  UMOV UR27, UR35 ;  /* 0x00000023001b7c82 */ /* 0x000fe20008000000 */
[----:B------:R-:W-:Y:S02]  /*4b50*/  UMOV UR28, UR36 ;  /* 0x00000024001c7c82 */ /* 0x000fe40008000000 */
[----:B------:R-:W-:Y:S02]  /*4b60*/  IMAD.U32 R10, RZ, RZ, UR5 ;  /* 0x00000005ff0a7e24 */ /* 0x000fe4000f8e00ff */
[----:B------:R-:W-:Y:S02]  /*4b70*/  IMAD.U32 R11, RZ, RZ, UR4 ;  /* 0x00000004ff0b7e24 */ /* 0x000fe4000f8e00ff */
[----:B------:R-:W-:Y:S01]  /*4b80*/  @!P1 IMAD.X R6, RZ, RZ, R17, P0 ;  /* 0x000000ffff069224 */ /* 0x000fe200000e0611 */
        /* <DEDUP_REMOVED lines=8> */
.L_x_169:
[----:B------:R-:W-:Y:S01]  /*4c10*/  @!P1 R2UR UR5, R8 ;  /* 0x00000000080592ca */ /* 0x000fe200000e0000 */
[----:B------:R-:W-:Y:S01]  /*4c20*/  VOTEU.ALL UP0, P1 ;  /* 0x0000000000ff7886 */ /* 0x000fe20000800000 */
[----:B------:R-:W-:Y:S01]  /*4c30*/  @!P1 R2UR UR4, R6 ;  /* 0x00000000060492ca */ /* 0x000fe200000e0000 */
[----:B--2---:R-:W-:Y:S01]  /*4c40*/  @!P1 IMAD.MOV.U32 R0, RZ, RZ, 0x1000 ;  /* 0x00001000ff009424 */ /* 0x004fe200078e00ff */
[----:B------:R-:W-:Y:S01]  /*4c50*/  UMOV UR6, 0x0 ;  /* 0x0000000000067882 */ /* 0x000fe20000000000 */
[----:B------:R-:W-:Y:S01]  /*4c60*/  UMOV UR7, 0x10000000 ;  /* 0x1000000000077882 */ /* 0x000fe20000000000 */
[----:B------:R-:W-:Y:S01]  /*4c70*/  @!UP0 UIADD3 UR18, UPT, UPT, UR34, 0x80, URZ ;  /* 0x0000008022128890 */ /* 0x000fe2000fffe0ff */
[----:B------:R-:W-:Y:S01]  /*4c80*/  VIADD R14, R14, 0x1 ;  /* 0x000000010e0e7836 */ /* 0x000fe20000000000 */
[----:B------:R-:W-:Y:S01]  /*4c90*/  @!UP0 UIADD3 UR16, UPT, UPT, UR21, 0x2200, URZ ;  /* 0x0000220015108890 */ /* 0x000fe2000fffe0ff */
[----:B------:R-:W-:Y:S01]  /*4ca0*/  VOTEU.ALL UP0, P1 ;  /* 0x0000000000ff7886 */ /* 0x000fe20000800000 */
[----:B------:R-:W-:Y:S01]  /*4cb0*/  UMOV UR19, UR35 ;  /* 0x0000002300137c82 */ /* 0x000fe20008000000 */
[----:B------:R-:W-:Y:S02]  /*4cc0*/  UMOV UR20, UR36 ;  /* 0x0000002400147c82 */ /* 0x000fe40008000000 */
        /* <DEDUP_REMOVED lines=10> */
.L_x_171:
[----:B------:R-:W-:Y:S01]  /*4d70*/  @!P1 IADD3 R6, P0, PT, R16, 0x580, RZ ;  /* 0x0000058010069810 */ /* 0x000fe20007f1e0ff */
[----:B------:R-:W-:Y:S01]  /*4d80*/  VOTEU.ALL UP0, P1 ;  /* 0x0000000000ff7886 */ /* 0x000fe20000800000 */
[----:B------:R-:W-:Y:S01]  /*4d90*/  UMOV UR6, 0x0 ;  /* 0x0000000000067882 */ /* 0x000fe20000000000 */
[----:B------:R-:W-:Y:S01]  /*4da0*/  UMOV UR7, 0x10000000 ;  /* 0x1000000000077882 */ /* 0x000fe20000000000 */
[----:B------:R-:W-:Y:S01]  /*4db0*/  @!P1 R2UR UR5, R6 ;  /* 0x00000000060592ca */ /* 0x000fe200000e0000 */
[----:B--2---:R-:W-:Y:S01]  /*4dc0*/  @!P1 IMAD.X R0, RZ, RZ, R17, P0 ;  /* 0x000000ffff009224 */ /* 0x004fe200000e0611 */
[----:B------:R-:W-:Y:S01]  /*4dd0*/  @!UP0 UIADD3 UR10, UPT, UPT, UR34, 0xc0, URZ ;  /* 0x000000c0220a8890 */ /* 0x000fe2000fffe0ff */
[----:B------:R-:W-:Y:S01]  /*4de0*/  R2UR UR16, R87 ;  /* 0x00000000571072ca */ /* 0x000fe200000e0000 */
[----:B------:R-:W-:Y:S01]  /*4df0*/  @!UP0 UIADD3 UR8, UPT, UPT, UR21, 0x3200, URZ ;  /* 0x0000320015088890 */ /* 0x000fe2000fffe0ff */
[----:B------:R-:W-:Y:S01]  /*4e00*/  ISETP.NE.AND P0, PT, R14, 0x2, PT ;  /* 0x000000020e00780c */ /* 0x000fe20003f05270 */
[----:B------:R-:W-:Y:S01]  /*4e10*/  @!UP0 UIADD3 UR9, UPT, UPT, UR21, 0x68, URZ ;  /* 0x0000006815098890 */ /* 0x000fe2000fffe0ff */
[----:B------:R-:W-:Y:S01]  /*4e20*/  @!P1 R2UR UR4, R0 ;  /* 0x00000000000492ca */ /* 0x000fe200000e0000 */
[----:B------:R-:W-:Y:S01]  /*4e30*/  VOTEU.ALL UP0, P1 ;  /* 0x0000000000ff7886 */ /* 0x000fe20000800000 */
[----:B------:R-:W-:Y:S01]  /*4e40*/  UMOV UR11, UR35 ;  /* 0x00000023000b7c82 */ /* 0x000fe20008000000 */
[----:B------:R-:W-:Y:S01]  /*4e50*/  UMOV UR12, UR36 ;  /* 0x00000024000c7c82 */ /* 0x000fe20008000000 */
[----:B------:R-:W-:Y:S01]  /*4e60*/  SEL R0, RZ, 0x1, P0 ;  /* 0x00000001ff007807 */ /* 0x000fe20000000000 */
[----:B------:R-:W-:Y:S01]  /*4e70*/  UIADD3 UR20, UPT, UPT, UR13, UR59, URZ ;  /* 0x0000003b0d147290 */ /* 0x000fe2000fffe0ff */
[----:B------:R-:W-:Y:S01]  /*4e80*/  IMAD.U32 R8, RZ, RZ, UR5 ;  /* 0x00000005ff087e24 */ /* 0x000fe2000f8e00ff */
[----:B------:R-:W-:Y:S01]  /*4e90*/  LOP3.LUT R15, R15, 0x1, RZ, 0x3c, !PT ;  /* 0x000000010f0f7812 */ /* 0x000fe200078e3cff */
[----:B------:R-:W-:Y:S01]  /*4ea0*/  UPLOP3.LUT UP3, UPT, UPT, UPT, UPT, 0x80, 0x8 ;  /* 0x000000000008789c */ /* 0x000fe20003f6f070 */
[----:B------:R-:W-:Y:S01]  /*4eb0*/  LOP3.LUT R13, R13, R0, RZ, 0x3c, !PT ;  /* 0x000000000d0d7212 */ /* 0x000fe200078e3cff */
[----:B------:R-:W-:Y:S01]  /*4ec0*/  UIADD3 UR16, UPT, UPT, UR14, UR16, URZ ;  /* 0x000000100e107290 */ /* 0x000fe2000fffe0ff */
[----:B------:R-:W-:Y:S01]  /*4ed0*/  SEL R14, R14, RZ, P0 ;  /* 0x000000ff0e0e7207 */ /* 0x000fe20000000000 */
[----:B------:R-:W-:Y:S01]  /*4ee0*/  UMOV UR36, UR29 ;  /* 0x0000001d00247c82 */ /* 0x000fe20008000000 */
[----:B------:R-:W-:Y:S01]  /*4ef0*/  IMAD.U32 R9, RZ, RZ, UR4 ;  /* 0x00000004ff097e24 */ /* 0x000fe2000f8e00ff */
[----:B------:R-:W-:Y:S04]  /*4f00*/  @!P1 R2UR UR4, R8 ;  /* 0x00000000080492ca */ /* 0x000fe800000e0000 */
[----:B------:R-:W-:Y:S11]  /*4f10*/  @!P1 R2UR UR5, R9 ;  /* 0x00000000090592ca */ /* 0x000ff600000e0000 */
[----:B------:R-:W-:Y:S02]  /*4f20*/  @!UPT UIADD3 URZ, UPT, UPT, URZ, URZ, URZ ;  /* 0x000000fffffff290 */ /* 0x000fe4000fffe0ff */
[----:B------:R2:W-:Y:S01]  /*4f30*/  @!UP0 UTMALDG.3D [UR8], [UR4], desc[UR6] ;  /* 0x00000608040085b4 */ /* 0x0005e20008011000 */
[----:B------:R2:W-:Y:S01]  /*4f40*/  @!P1 SYNCS.ARRIVE.TRANS64.RED.A0TR RZ, [UR21+0x68], R7 ;  /* 0x00006807ffff99a7 */ /* 0x0005e20008300415 */
[----:B------:R-:W-:Y:S01]  /*4f50*/  SYNCS.ARRIVE.TRANS64.RED.A1T0 RZ, [UR37], RZ ;  /* 0x000000ffffff79a7 */ /* 0x000fe20008100425 */
[----:B------:R-:W-:Y:S05]  /*4f60*/  BRA.U UP1, `(.L_x_86) ;  /* 0xfffffff101747547 */ /* 0x000fea000b83ffff */
[----:B------:R-:W-:-:S04]  /*4f70*/  SHF.L.U32 R3, R15, 0x1f, RZ ;  /* 0x0000001f0f037819 */ /* 0x000fc800000006ff */
[----:B------:R-:W3:Y:S02]  /*4f80*/  SYNCS.PHASECHK.TRANS64.TRYWAIT P0, [UR21+0x70], R3 ;  /* 0x00007003ff0075a7 */ /* 0x000ee40008001115 */
[----:B---3--:R-:W-:Y:S05]  /*4f90*/  @!P0 BRA `(.L_x_87) ;  /* 0x0000005000448947 */ /* 0x008fea0003800000 */
.L_x_173:
[----:B------:R-:W4:Y:S02]  /*4fa0*/  SYNCS.PHASECHK.TRANS64.TRYWAIT P0, [UR21+0x78], R3 ;  /* 0x00007803ff0075a7 */ /* 0x000f240008001115 */
[----:B----4-:R-:W-:Y:S05]  /*4fb0*/  @!P0 BRA `(.L_x_88) ;  /* 0x0000005000548947 */ /* 0x010fea0003800000 */
.L_x_175:
[----:B------:R-:W4:Y:S02]  /*4fc0*/  SYNCS.PHASECHK.TRANS64.TRYWAIT P0, [UR21+0x80], R3 ;  /* 0x00008003ff0075a7 */ /* 0x000f240008001115 */
[----:B----4-:R-:W-:Y:S05]  /*4fd0*/  @!P0 BRA `(.L_x_89) ;  /* 0x0000005000648947 */ /* 0x010fea0003800000 */
.L_x_177:
[----:B---3--:R-:W-:-:S07]  /*4fe0*/  MOV R0, UR21 ;  /* 0x0000001500007c02 */ /* 0x008fce0008000f00 */
.L_x_90:
[----:B---3--:R-:W-:-:S04]  /*4ff0*/  SHF.L.U32 R3, R15, 0x1f, RZ ;  /* 0x0000001f0f037819 */ /* 0x008fc800000006ff */
[----:B------:R3:W4:Y:S03]  /*5000*/  SYNCS.PHASECHK.TRANS64.TRYWAIT P0, [R0+URZ+0x88], R3 ;  /* 0x00008803000075a7 */ /* 0x00072600080011ff */
[----:B----4-:R-:W-:Y:S05]  /*5010*/  @!P0 NANOSLEEP.SYNCS 0x989680 ;  /* 0x009896800000895d */ /* 0x010fea0003900000 */
[----:B------:R-:W4:Y:S02]  /*5020*/  @!P0 SYNCS.PHASECHK.TRANS64 P0, [R0+URZ+0x88], R3 ;  /* 0x00008803000085a7 */ /* 0x000f2400080010ff */
[----:B-12-4-:R-:W-:Y:S05]  /*5030*/  @P0 EXIT ;  /* 0x000000000000094d */ /* 0x016fea0003800000 */
[----:B------:R-:W-:Y:S05]  /*5040*/  BRA `(.L_x_90) ;  /* 0xfffffffc00e87947 */ /* 0x000fea000383ffff */
.L_x_75:
[----:B------:R-:W-:-:S06]  /*5050*/  UISETP.GE.AND UP0, UPT, UR17, 0x4, UPT ;  /* 0x000000041100788c */ /* 0x000fcc000bf06270 */
[----:B------:R-:W-:-:S13]  /*5060*/  PLOP3.LUT P0, PT, PT, PT, UP0, 0x80, 0x8 ;  /* 0x000000000008781c */ /* 0x000fda0003f0f008 */
[----:B------:R-:W-:Y:S05]  /*5070*/  @!P0 EXIT ;  /* 0x000000000000894d */ /* 0x000fea0003800000 */
[----:B------:R-:W1:Y:S08]  /*5080*/  S2UR UR4, SR_CgaCtaId ;  /* 0x00000000000479c3 */ /* 0x000e700000008800 */
[----:B------:R-:W-:Y:S01]  /*5090*/  BAR.SYNC.DEFER_BLOCKING 0x6, 0xa0 ;  /* 0x0182800000007b1d */ /* 0x000fe20000010000 */
[C---:B------:R-:W-:Y:S01]  /*50a0*/  IMAD.SHL.U32 R7, R95.reuse, 0x40, RZ ;  /* 0x000000405f077824 */ /* 0x040fe200078e00ff */
[C---:B------:R-:W-:Y:S01]  /*50b0*/  LOP3.LUT R97, R95.reuse, 0x60, RZ, 0xc0, !PT ;  /* 0x000000605f617812 */ /* 0x040fe200078ec0ff */
[----:B------:R-:W-:-:S02]  /*50c0*/  IMAD.SHL.U32 R4, R95, 0x20, RZ ;  /* 0x000000205f047824 */ /* 0x000fc400078e00ff */
[----:B------:R-:W-:Y:S02]  /*50d0*/  HFMA2 R36, -RZ, RZ, 0, 0 ;  /* 0x00000000ff247431 */ /* 0x000fe400000001ff */
[----:B------:R-:W-:Y:S01]  /*50e0*/  IMAD.SHL.U32 R6, R95, 0x2, RZ ;  /* 0x000000025f067824 */ /* 0x000fe200078e00ff */
[----:B------:R-:W-:Y:S01]  /*50f0*/  UMOV UR44, 0x400 ;  /* 0x00000400002c7882 */ /* 0x000fe20000000000 */
[----:B------:R-:W2:Y:S01]  /*5100*/  LDC.64 R82, c[0x0][0x8b0] ;  /* 0x00022c00ff527b82 */ /* 0x000ea20000000a00 */
[----:B------:R-:W-:Y:S01]  /*5110*/  LOP3.LUT R5, R7, 0x180, RZ, 0xc0, !PT ;  /* 0x0000018007057812 */ /* 0x000fe200078ec0ff */
[----:B------:R-:W-:Y:S01]  /*5120*/  IMAD.U32 R37, R95, 0x10000, RZ ;  /* 0x000100005f257824 */ /* 0x000fe200078e00ff */
[----:B------:R-:W-:Y:S01]  /*5130*/  LOP3.LUT R4, R4, 0xc00, RZ, 0xc0, !PT ;  /* 0x00000c0004047812 */ /* 0x000fe200078ec0ff */
[----:B------:R-:W-:Y:S01]  /*5140*/  IMAD.MOV.U32 R94, RZ, RZ, RZ ;  /* 0x000000ffff5e7224 */ /* 0x000fe200078e00ff */
[----:B------:R-:W-:Y:S01]  /*5150*/  LOP3.LUT R6, R5, 0x20, R6, 0xf8, !PT ;  /* 0x0000002005067812 */ /* 0x000fe200078ef806 */
[----:B------:R-:W-:Y:S01]  /*5160*/  IMAD.SHL.U32 R5, R95, 0x8, RZ ;  /* 0x000000085f057824 */ /* 0x000fe200078e00ff */
[----:B------:R-:W-:Y:S01]  /*5170*/  LOP3.LUT R4, R4, 0x40, R7, 0xf8, !PT ;  /* 0x0000004004047812 */ /* 0x000fe200078ef807 */
[----:B------:R-:W3:Y:S01]  /*5180*/  LDC.64 R80, c[0x0][0x8a8] ;  /* 0x00022a00ff507b82 */ /* 0x000ee20000000a00 */
[----:B------:R-:W-:Y:S01]  /*5190*/  LOP3.LUT R37, R37, 0x600000, RZ, 0xc0, !PT ;  /* 0x0060000025257812 */ /* 0x000fe200078ec0ff */
[----:B------:R-:W-:Y:S01]  /*51a0*/  IMAD.MOV.U32 R89, RZ, RZ, RZ ;  /* 0x000000ffff597224 */ /* 0x000fe200078e00ff */
[----:B------:R-:W-:-:S02]  /*51b0*/  LOP3.LUT R95, R95, 0x2, RZ, 0xc0, !PT ;  /* 0x000000025f5f7812 */ /* 0x000fc400078ec0ff */
[----:B------:R-:W-:Y:S02]  /*51c0*/  CS2R R92, SRZ ;  /* 0x00000000005c7805 */ /* 0x000fe4000001ff00 */
[----:B------:R-:W-:Y:S01]  /*51d0*/  LOP3.LUT R5, R6, 0x30, R5, 0x78, !PT ;  /* 0x0000003006057812 */ /* 0x000fe200078e7805 */
[----:B------:R-:W4:Y:S01]  /*51e0*/  LDCU UR57, c[0x0][0x370] ;  /* 0x00006e00ff3977ac */ /* 0x000f220008000800 */
[----:B------:R-:W-:Y:S01]  /*51f0*/  LOP3.LUT R4, R4, 0x200, R7, 0xf8, !PT ;  /* 0x0000020004047812 */ /* 0x000fe200078ef807 */
[----:B------:R-:W-:Y:S01]  /*5200*/  IMAD.MOV R90, RZ, RZ, -R95 ;  /* 0x000000ffff5a7224 */ /* 0x000fe200078e0a5f */
[----:B------:R-:W-:Y:S01]  /*5210*/  MOV R91, RZ ;  /* 0x000000ff005b7202 */ /* 0x000fe20000000f00 */
[----:B-1----:R-:W-:Y:S01]  /*5220*/  ULEA UR44, UR4, UR44, 0x18 ;  /* 0x0000002c042c7291 */ /* 0x002fe2000f8ec0ff */
[----:B------:R-:W-:Y:S01]  /*5230*/  LOP3.LUT R84, R4, R5, RZ, 0xfc, !PT ;  /* 0x0000000504547212 */ /* 0x000fe200078efcff */
[----:B------:R-:W1:Y:S02]  /*5240*/  LDCU.64 UR62, c[0x0][0x348] ;  /* 0x00006900ff3e77ac */ /* 0x000e640008000a00 */
[----:B------:R-:W-:-:S02]  /*5250*/  UIADD3 UR4, UPT, UPT, UR44, 0x4200, URZ ;  /* 0x000042002c047890 */ /* 0x000fc4000fffe0ff */
[----:B------:R-:W-:-:S03]  /*5260*/  UIADD3 UR5, UPT, UPT, UR44, 0x200, URZ ;  /* 0x000002002c057890 */ /* 0x000fc6000fffe0ff */
[----:B------:R-:W4:Y:S01]  /*5270*/  LDS R0, [UR44+0x150] ;  /* 0x0001502cff007984 */ /* 0x000f220008000800 */
[----:B------:R-:W1:Y:S01]  /*5280*/  LDCU UR43, c[0x0][0xb0c] ;  /* 0x00016180ff2b77ac */ /* 0x000e620008000800 */
[----:B------:R-:W-:Y:S02]  /*5290*/  IMAD.U32 R96, RZ, RZ, UR4 ;  /* 0x00000004ff607e24 */ /* 0x000fe4000f8e00ff */
[----:B------:R-:W-:Y:S01]  /*52a0*/  IMAD.U32 R98, RZ, RZ, UR5 ;  /* 0x00000005ff627e24 */ /* 0x000fe2000f8e00ff */
[----:B------:R-:W1:Y:S01]  /*52b0*/  LDCU UR39, c[0x0][0xb30] ;  /* 0x00016600ff2777ac */ /* 0x000e620008000800 */
[----:B------:R-:W1:Y:S01]  /*52c0*/  LDCU.64 UR46, c[0x0][0x888] ;  /* 0x00011100ff2e77ac */ /* 0x000e620008000a00 */
[----:B------:R-:W1:Y:S01]  /*52d0*/  LDCU.64 UR40, c[0x0][0xb28] ;  /* 0x00016500ff2877ac */ /* 0x000e620008000a00 */
[----:B------:R-:W1:Y:S01]  /*52e0*/  LDCU.64 UR60, c[0x0][0x890] ;  /* 0x00011200ff3c77ac */ /* 0x000e620008000a00 */
[----:B------:R-:W1:Y:S01]  /*52f0*/  LDCU.128 UR52, c[0x0][0xb10] ;  /* 0x00016200ff3477ac */ /* 0x000e620008000c00 */
[----:B------:R-:W1:Y:S02]  /*5300*/  LDCU UR56, c[0x0][0x374] ;  /* 0x00006e80ff3877ac */ /* 0x000e640008000800 */
[----:B-1234-:R-:W-:-:S07]  /*5310*/  IMAD.IADD R37, R0, 0x1, R37 ;  /* 0x0000000100257824 */ /* 0x01efce00078e0225 */
.L_x_132:
[C---:B------:R-:W-:Y:S02]  /*5320*/  LEA R3, R89.reuse, UR44, 0x3 ;  /* 0x0000002c59037c11 */ /* 0x040fe4000f8e18ff */
[----:B------:R-:W-:Y:S02]  /*5330*/  SHF.L.U32 R0, R92, 0x1f, RZ ;  /* 0x0000001f5c007819 */ /* 0x000fe400000006ff */
[----:B------:R-:W-:Y:S02]  /*5340*/  LEA R5, R89, UR44, 0x4 ;  /* 0x0000002c59057c11 */ /* 0x000fe4000f8e20ff */
[----:B-1----:R-:W1:Y:S02]  /*5350*/  SYNCS.PHASECHK.TRANS64.TRYWAIT P0, [R3+URZ+0xa0], R0 ;  /* 0x0000a000030075a7 */ /* 0x002e6400080011ff */
[----:B-1----:R-:W-:Y:S05]  /*5360*/  @!P0 BRA `(.L_x_91) ;  /* 0x0000004c00988947 */ /* 0x002fea0003800000 */
.L_x_178:
        /* <DEDUP_REMOVED lines=11> */
[----:B------:R-:W-:Y:S01]  /*5420*/  PLOP3.LUT P0, PT, PT, PT, UP1, 0x80, 0x8 ;  /* 0x000000000008781c */ /* 0x000fe20003f0f018 */
[----:B------:R-:W-:Y:S11]  /*5430*/  UP2UR UR45, UPR, URZ, 0x2 ;  /* 0x00000002ff2d7883 */ /* 0x000ff60008000000 */
[----:B------:R-:W-:Y:S01]  /*5440*/  @!UPT UIADD3 URZ, UPT, UPT, URZ, URZ, URZ ;  /* 0x000000fffffff290 */ /* 0x000fe2000fffe0ff */
[----:B-1----:R-:W-:Y:S02]  /*5450*/  @P0 SHF.R.U32.HI R0, RZ, 0x10, R5 ;  /* 0x00000010ff000819 */ /* 0x002fe40000011605 */
        /* <DEDUP_REMOVED lines=12> */
[----:B------:R-:W2:Y:S01]  /*5520*/  LDCU UR12, c[0x0][0xb20] ;  /* 0x00016400ff0c77ac */ /* 0x000ea20008000800 */
[----:B------:R-:W-:Y:S02]  /*5530*/  UIMAD.WIDE.U32 UR4, UR56, UR55, URZ ;  /* 0x00000037380472a5 */ /* 0x000fe4000f8e00ff */
[----:B------:R-:W-:Y:S02]  /*5540*/  UIMAD.WIDE.U32 UR6, UR57, UR52, URZ ;  /* 0x00000034390672a5 */ /* 0x000fe4000f8e00ff */
[----:B------:R-:W-:Y:S02]  /*5550*/  UISETP.NE.AND UP0, UPT, UR54, 0x1, UPT ;  /* 0x000000013600788c */ /* 0x000fe4000bf05270 */
[----:B------:R-:W-:Y:S02]  /*5560*/  UIMAD.WIDE.U32 UR8, UR37, UR55, URZ ;  /* 0x00000037250872a5 */ /* 0x000fe4000f8e00ff */
[----:B------:R-:W-:Y:S02]  /*5570*/  UIMAD.WIDE.U32 UR10, UR38, UR52, URZ ;  /* 0x00000034260a72a5 */ /* 0x000fe4000f8e00ff */
[----:B------:R-:W-:Y:S02]  /*5580*/  UISETP.NE.AND UP1, UPT, UR43, 0x1, UPT ;  /* 0x000000012b00788c */ /* 0x000fe4000bf25270 */
[----:B------:R-:W-:Y:S01]  /*5590*/  UISETP.NE.AND UP2, UPT, UR42, 0x1, UPT ;  /* 0x000000012a00788c */ /* 0x000fe2000bf45270 */
[----:B------:R-:W-:Y:S02]  /*55a0*/  UMOV UR4, UR5 ;  /* 0x0000000500047c82 */ /* 0x000fe40008000000 */
[----:B--2---:R-:W-:Y:S03]  /*55b0*/  USHF.R.U32.HI UR5, URZ, UR12, UR4 ;  /* 0x0000000cff057299 */ /* 0x004fe60008011604 */
[----:B------:R-:W-:Y:S02]  /*55c0*/  UMOV UR4, UR7 ;  /* 0x0000000700047c82 */ /* 0x000fe40008000000 */
[----:B------:R-:W-:Y:S02]  /*55d0*/  USHF.R.U32.HI UR7, URZ, UR53, UR4 ;  /* 0x00000035ff077299 */ /* 0x000fe40008011604 */
[----:B------:R-:W-:Y:S02]  /*55e0*/  USEL UR4, UR56, UR5, !UP0 ;  /* 0x0000000538047287 */ /* 0x000fe4000c000000 */
[----:B------:R-:W-:Y:S01]  /*55f0*/  USEL UR7, UR57, UR7, !UP1 ;  /* 0x0000000739077287 */ /* 0x000fe2000c800000 */
[----:B------:R-:W-:Y:S01]  /*5600*/  UMOV UR5, UR9 ;  /* 0x0000000900057c82 */ /* 0x000fe20008000000 */
[----:B------:R-:W-:Y:S02]  /*5610*/  UIMAD.WIDE.U32 UR8, UR4, UR40, URZ ;  /* 0x00000028040872a5 */ /* 0x000fe4000f8e00ff */
[----:B------:R-:W-:Y:S03]  /*5620*/  USHF.R.U32.HI UR6, URZ, UR12, UR5 ;  /* 0x0000000cff067299 */ /* 0x000fe60008011605 */
[----:B------:R-:W-:Y:S01]  /*5630*/  UMOV UR5, UR11 ;  /* 0x0000000b00057c82 */ /* 0x000fe20008000000 */
[----:B------:R-:W-:Y:S02]  /*5640*/  UIMAD.WIDE.U32 UR10, UR7, UR40, URZ ;  /* 0x00000028070a72a5 */ /* 0x000fe4000f8e00ff */
[----:B------:R-:W-:Y:S02]  /*5650*/  USHF.R.U32.HI UR12, URZ, UR53, UR5 ;  /* 0x00000035ff0c7299 */ /* 0x000fe40008011605 */
[----:B------:R-:W-:Y:S01]  /*5660*/  USEL UR6, UR37, UR6, !UP0 ;  /* 0x0000000625067287 */ /* 0x000fe2000c000000 */
[----:B------:R-:W-:Y:S02]  /*5670*/  UMOV UR5, UR9 ;  /* 0x0000000900057c82 */ /* 0x000fe40008000000 */
[----:B------:R-:W-:Y:S01]  /*5680*/  UMOV UR10, UR11 ;  /* 0x0000000b000a7c82 */ /* 0x000fe20008000000 */
[----:B------:R-:W-:Y:S02]  /*5690*/  @UP2 USHF.R.U32.HI UR4, URZ, UR41, UR5 ;  /* 0x00000029ff042299 */ /* 0x000fe40008011605 */
[----:B------:R-:W-:Y:S02]  /*56a0*/  @UP2 USHF.R.U32.HI UR7, URZ, UR41, UR10 ;  /* 0x00000029ff072299 */ /* 0x000fe4000801160a */
[----:B------:R-:W-:Y:S02]  /*56b0*/  UIMAD UR4, UR42, UR4, URZ ;  /* 0x000000042a0472a4 */ /* 0x000fe4000f8e02ff */
        /* <DEDUP_REMOVED lines=8> */
[----:B------:R-:W-:Y:S02]  /*5740*/  USEL UR11, UR6, UR4, !UP2 ;  /* 0x00000004060b7287 */ /* 0x000fe4000d000000 */
[----:B------:R-:W-:Y:S02]  /*5750*/  UIADD3 UR8, UPT, UPT, -UR5, URZ, URZ ;  /* 0x000000ff05087290 */ /* 0x000fe4000fffe1ff */
[----:B------:R-:W-:Y:S01]  /*5760*/  UIADD3 UR10, UPT, UPT, -UR11, URZ, URZ ;  /* 0x000000ff0b0a7290 */ /* 0x000fe2000fffe1ff */
[----:B------:R-:W-:Y:S01]  /*5770*/  @!UP0 UMOV UR4, UR9 ;  /* 0x0000000900048c82 */ /* 0x000fe20008000000 */
[----:B------:R-:W-:Y:S02]  /*5780*/  UIADD3 UR9, UPT, UPT, -UR6, URZ, URZ ;  /* 0x000000ff06097290 */ /* 0x000fe4000fffe1ff */
[----:B------:R-:W-:Y:S02]  /*5790*/  @!UP0 USHF.R.U32.HI UR4, URZ, UR41, UR4 ;  /* 0x00000029ff048299 */ /* 0x000fe40008011604 */
[----:B------:R-:W-:Y:S02]  /*57a0*/  UIMAD UR10, UR42, UR10, UR6 ;  /* 0x0000000a2a0a72a4 */ /* 0x000fe4000f8e0206 */
[----:B------:R-:W-:Y:S04]  /*57b0*/  @!UP0 USEL UR4, UR5, UR4, !UP2 ;  /* 0x0000000405048287 */ /* 0x000fe8000d000000 */
[----:B------:R-:W-:Y:S02]  /*57c0*/  @!UP0 UIMAD UR10, UR7, UR10, UR4 ;  /* 0x0000000a070a82a4 */ /* 0x000fe4000f8e0204 */
[----:B------:R-:W-:Y:S02]  /*57d0*/  @!UP0 UIADD3 UR11, UPT, UPT, UR11, -UR4, URZ ;  /* 0x800000040b0b8290 */ /* 0x000fe4000fffe0ff */
[----:B------:R-:W-:Y:S02]  /*57e0*/  UIMAD UR7, UR43, UR8, UR38 ;  /* 0x000000082b0772a4 */ /* 0x000fe4000f8e0226 */
[----:B------:R-:W-:Y:S02]  /*57f0*/  @!UP0 UIMAD UR6, UR11, UR42, UR5 ;  /* 0x0000002a0b0682a4 */ /* 0x000fe4000f8e0205 */
[----:B------:R-:W-:Y:S01]  /*5800*/  UIMAD UR4, UR54, UR9, UR37 ;  /* 0x00000009360472a4 */ /* 0x000fe2000f8e0225 */
[----:B------:R-:W-:Y:S02]  /*5810*/  @!UP0 UMOV UR5, UR10 ;  /* 0x0000000a00058c82 */ /* 0x000fe40008000000 */
[----:B------:R-:W-:Y:S02]  /*5820*/  UIMAD UR38, UR5, UR43, UR7 ;  /* 0x0000002b052672a4 */ /* 0x000fe4000f8e0207 */
[----:B------:R-:W-:Y:S11]  /*5830*/  UIMAD UR37, UR6, UR54, UR4 ;  /* 0x00000036062572a4 */ /* 0x000ff6000f8e0204 */
[----:B------:R-:W-:Y:S01]  /*5840*/  @!UPT UIADD3 URZ, UPT, UPT, URZ, URZ, URZ ;  /* 0x000000fffffff290 */ /* 0x000fe2000fffe0ff */
.L_x_92:
[----:B------:R-:W-:Y:S01]  /*5850*/  UISETP.NE.AND UP0, UPT, UR39, 0x1, UPT ;  /* 0x000000012700788c */ /* 0x000fe2000bf05270 */
[----:B------:R-:W-:Y:S01]  /*5860*/  IADD3 R89, PT, PT, R89, 0x1, RZ ;  /* 0x0000000159597810 */ /* 0x000fe20007ffe0ff */
[----:B------:R-:W-:Y:S02]  /*5870*/  UIADD3 UR11, UPT, UPT, UR44, 0x200, URZ ;  /* 0x000002002c0b7890 */ /* 0x000fe4000fffe0ff */
[----:B------:R-:W-:Y:S02]  /*5880*/  USHF.L.U32 UR50, UR16, 0x6, URZ ;  /* 0x0000000610327899 */ /* 0x000fe400080006ff */
[----:B------:R-:W-:Y:S05]  /*5890*/  USHF.L.U32 UR49, UR20, 0x8, URZ ;  /* 0x0000000814317899 */ /* 0x000fea00080006ff */
[----:B------:R-:W2:Y:S01]  /*58a0*/  @!UP0 LDCU.128 UR12, c[0x0][0xb10] ;  /* 0x00016200ff0c87ac */ /* 0x000ea20008000c00 */
[----:B------:R-:W3:Y:S01]  /*58b0*/  @!UP0 LDCU UR5, c[0x0][0xb0c] ;  /* 0x00016180ff0587ac */ /* 0x000ee20008000800 */
[----:B------:R-:W4:Y:S01]  /*58c0*/  @!UP0 LDCU UR10, c[0x0][0xb20] ;  /* 0x00016400ff0a87ac */ /* 0x000f220008000800 */
[----:B--2---:R-:W-:Y:S02]  /*58d0*/  UIMAD.WIDE.U32 UR8, UR38, UR12, URZ ;  /* 0x0000000c260872a5 */ /* 0x004fe4000f8e00ff */
[----:B------:R-:W-:Y:S02]  /*58e0*/  UIMAD.WIDE.U32 UR6, UR37, UR15, URZ ;  /* 0x0000000f250672a5 */ /* 0x000fe4000f8e00ff */
[----:B------:R-:W-:Y:S03]  /*58f0*/  @!UP0 UISETP.NE.AND UP1, UPT, UR14, 0x1, UPT ;  /* 0x000000010e00888c */ /* 0x000fe6000bf25270 */
[----:B------:R-:W-:Y:S01]  /*5900*/  @!UP0 UMOV UR4, UR9 ;  /* 0x0000000900048c82 */ /* 0x000fe20008000000 */
[----:B---3--:R-:W-:Y:S02]  /*5910*/  @!UP0 UISETP.NE.AND UP2, UPT, UR5, 0x1, UPT ;  /* 0x000000010500888c */ /* 0x008fe4000bf45270 */
[----:B------:R-:W-:Y:S01]  /*5920*/  @!UP0 USHF.R.U32.HI UR4, URZ, UR13, UR4 ;  /* 0x0000000dff048299 */ /* 0x000fe20008011604 */
[----:B------:R-:W-:Y:S02]  /*5930*/  @!UP0 UMOV UR6, UR7 ;  /* 0x0000000700068c82 */ /* 0x000fe40008000000 */
[----:B----4-:R-:W-:Y:S02]  /*5940*/  @!UP0 USHF.R.U32.HI UR6, URZ, UR10, UR6 ;  /* 0x0000000aff068299 */ /* 0x010fe40008011606 */
[----:B------:R-:W-:Y:S02]  /*5950*/  @!UP0 USEL UR7, UR38, UR4, !UP2 ;  /* 0x0000000426078287 */ /* 0x000fe4000d000000 */
[----:B------:R-:W-:Y:S04]  /*5960*/  @!UP0 USEL UR6, UR37, UR6, !UP1 ;  /* 0x0000000625068287 */ /* 0x000fe8000c800000 */
[----:B------:R-:W-:Y:S02]  /*5970*/  @!UP0 UIADD3 UR4, UPT, UPT, -UR7, UR6, URZ ;  /* 0x0000000607048290 */ /* 0x000fe4000fffe1ff */
[----:B------:R-:W-:Y:S02]  /*5980*/  @!UP0 UIADD3 UR6, UPT, UPT, UR7, -UR6, URZ ;  /* 0x8000000607068290 */ /* 0x000fe4000fffe0ff */
[----:B------:R-:W-:Y:S02]  /*5990*/  @!UP0 UIMAD UR38, UR4, UR5, UR38 ;  /* 0x00000005042682a4 */ /* 0x000fe4000f8e0226 */
[----:B------:R-:W-:Y:S02]  /*59a0*/  @!UP0 UIMAD UR37, UR6, UR14, UR37 ;  /* 0x0000000e062582a4 */ /* 0x000fe4000f8e0225 */
[----:B------:R-:W-:Y:S09]  /*59b0*/  ULOP3.LUT UP0, URZ, UR11, 0x1b0, URZ, 0xc0, !UPT ;  /* 0x000001b00bff7892 */ /* 0x000ff2000f80c0ff */
[----:B------:R-:W-:Y:S05]  /*59c0*/  BRA.U !UP0, `(.L_x_93) ;  /* 0x0000000108407547 */ /* 0x000fea000b800000 */
[----:B------:R-:W2:Y:S01]  /*59d0*/  LDCU.64 UR8, c[0x4][0x88] ;  /* 0x01001100ff0877ac */ /* 0x000ea20008000a00 */
[----:B------:R-:W-:Y:S01]  /*59e0*/  MOV R3, 0x0 ;  /* 0x0000000000037802 */ /* 0x000fe20000000f00 */
[----:B------:R-:W-:Y:S02]  /*59f0*/  HFMA2 R12, -RZ, RZ, 0, 5.9604644775390625e-08 ;  /* 0x00000001ff0c7431 */ /* 0x000fe400000001ff */
[----:B------:R-:W-:Y:S02]  /*5a00*/  IMAD.MOV.U32 R8, RZ, RZ, 0x70 ;  /* 0x00000070ff087424 */ /* 0x000fe400078e00ff */
[----:B------:R-:W-:Y:S01]  /*5a10*/  IMAD.MOV.U32 R13, RZ, RZ, RZ ;  /* 0x000000ffff0d7224 */ /* 0x000fe200078e00ff */
[----:B------:R-:W3:Y:S01]  /*5a20*/  LDCU.64 UR6, c[0x4][0x90] ;  /* 0x01001200ff0677ac */ /* 0x000ee20008000a00 */
[----:B------:R-:W4:Y:S01]  /*5a30*/  LDC.64 R2, c[0x4][R3] ;  /* 0x0100000003027b82 */ /* 0x000f220000000a00 */
[----:B------:R-:W1:Y:S01]  /*5a40*/  LDCU.64 UR4, c[0x4][0x8] ;  /* 0x01000100ff0477ac */ /* 0x000e620008000a00 */
[----:B--2---:R-:W-:Y:S01]  /*5a50*/  MOV R5, UR9 ;  /* 0x0000000900057c02 */ /* 0x004fe20008000f00 */
[----:B------:R-:W-:Y:S01]  /*5a60*/  IMAD.U32 R4, RZ, RZ, UR8 ;  /* 0x00000008ff047e24 */ /* 0x000fe2000f8e00ff */
[----:B---3--:R-:W-:Y:S01]  /*5a70*/  MOV R7, UR7 ;  /* 0x0000000700077c02 */ /* 0x008fe20008000f00 */
[----:B------:R-:W-:Y:S01]  /*5a80*/  IMAD.U32 R6, RZ, RZ, UR6 ;  /* 0x00000006ff067e24 */ /* 0x000fe2000f8e00ff */
[----:B-1----:R-:W-:Y:S01]  /*5a90*/  MOV R11, UR5 ;  /* 0x00000005000b7c02 */ /* 0x002fe20008000f00 */
[----:B------:R-:W-:Y:S02]  /*5aa0*/  IMAD.U32 R10, RZ, RZ, UR4 ;  /* 0x00000004ff0a7e24 */ /* 0x000fe4000f8e00ff */
[----:B------:R-:W-:Y:S07]  /*5ab0*/  LEPC R20, `(.L_x_93) ;  /* 0x000000001014794e */ /* 0x000fee0000000000 */
[----:B----45:R-:W-:Y:S05]  /*5ac0*/  CALL.ABS.NOINC R2 ;  /* 0x0000000002007343 */ /* 0x030fea0003c00000 */
.L_x_93:
[----:B------:R-:W-:Y:S01]  /*5ad0*/  LOP3.LUT P0, RZ, R96, 0x1b0, RZ, 0xc0, !PT ;  /* 0x000001b060ff7812 */ /* 0x000fe2000780c0ff */
[----:B------:R-:W-:Y:S11]  /*5ae0*/  BSSY.RECONVERGENT B6, `(.L_x_94) ;  /* 0x0000013000067945 */ /* 0x000ff60003800200 */
[----:B------:R-:W-:Y:S01]  /*5af0*/  @!UPT UIADD3 URZ, UPT, UPT, URZ, URZ, URZ ;  /* 0x000000fffffff290 */ /* 0x000fe2000fffe0ff */
[----:B------:R-:W-:Y:S05]  /*5b00*/  @!P0 BRA `(.L_x_95) ;  /* 0x0000000000408947 */ /* 0x000fea0003800000 */
        /* <DEDUP_REMOVED lines=16> */
.L_x_95:
[----:B------:R-:W-:Y:S05]  /*5c10*/  BSYNC.RECONVERGENT B6 ;  /* 0x0000000000067941 */ /* 0x000fea0003800200 */
.L_x_94:
[----:B------:R-:W-:Y:S01]  /*5c20*/  R2UR UR4, R88 ;  /* 0x00000000580472ca */ /* 0x000fe200000e0000 */
[----:B------:R-:W-:Y:S01]  /*5c30*/  UISETP.NE.U32.AND UP0, UPT, UR60, URZ, UPT ;  /* 0x000000ff3c00728c */ /* 0x000fe2000bf05070 */
[----:B------:R-:W-:Y:S02]  /*5c40*/  ISETP.NE.U32.AND P4, PT, R82, RZ, PT ;  /* 0x000000ff5200720c */ /* 0x000fe40003f85070 */
[----:B------:R-:W-:Y:S01]  /*5c50*/  ISETP.NE.U32.AND P2, PT, RZ, UR46, PT ;  /* 0x0000002eff007c0c */ /* 0x000fe2000bf45070 */
[----:B------:R-:W-:Y:S01]  /*5c60*/  UISETP.NE.AND.EX UP1, UPT, UR61, URZ, UPT, UP0 ;  /* 0x000000ff3d00728c */ /* 0x000fe2000bf25300 */
[----:B------:R-:W-:Y:S01]  /*5c70*/  ISETP.NE.AND.EX P4, PT, R83, RZ, PT, P4 ;  /* 0x000000ff5300720c */ /* 0x000fe20003f85340 */
[----:B------:R-:W-:Y:S01]  /*5c80*/  UPLOP3.LUT UP0, UPT, UPT, UPT, UPT, 0x40, 0x4 ;  /* 0x000000000004789c */ /* 0x000fe20003f0e870 */
[----:B------:R-:W-:Y:S05]  /*5c90*/  ISETP.NE.AND.EX P2, PT, RZ, UR47, PT, P2 ;  /* 0x0000002fff007c0c */ /* 0x000fea000bf45320 */
[----:B------:R-:W-:Y:S06]  /*5ca0*/  UISETP.NE.AND UP2, UPT, UR4, URZ, UPT ;  /* 0x000000ff0400728c */ /* 0x000fec000bf45270 */
[----:B------:R-:W-:Y:S05]  /*5cb0*/  PLOP3.LUT P1, PT, PT, PT, UP2, 0x80, 0x8 ;  /* 0x000000000008781c */ /* 0x000fea0003f2f028 */
[----:B------:R-:W-:Y:S06]  /*5cc0*/  @UP2 UPLOP3.LUT UP0, UPT, UPT, UPT, UP1, 0x80, 0x8 ;  /* 0x000000000008289c */ /* 0x000fec0003f0f010 */
[----:B------:R-:W-:Y:S01]  /*5cd0*/  PLOP3.LUT P0, PT, PT, PT, UP0, 0x80, 0x8 ;  /* 0x000000000008781c */ /* 0x000fe20003f0f008 */
[----:B------:R-:W-:Y:S01]  /*5ce0*/  @!UPT UIADD3 URZ, UPT, UPT, URZ, URZ, URZ ;  /* 0x000000fffffff290 */ /* 0x000fe2000fffe0ff */
[----:B------:R-:W-:Y:S11]  /*5cf0*/  BRA.U !UP1, `(.L_x_96) ;  /* 0x00000001093c7547 */ /* 0x000ff6000b800000 */
[----:B------:R-:W-:Y:S01]  /*5d00*/  UISETP.NE.U32.AND UP0, UPT, UR46, URZ, UPT ;  /* 0x000000ff2e00728c */ /* 0x000fe2000bf05070 */
[----:B-1----:R-:W-:Y:S01]  /*5d10*/  HFMA2 R0, -RZ, RZ, 0, 5.9604644775390625e-08 ;  /* 0x00000001ff007431 */ /* 0x002fe200000001ff */
[----:B------:R-:W1:Y:S01]  /*5d20*/  LDCU.64 UR8, c[0x0][0x358] ;  /* 0x00006b00ff0877ac */ /* 0x000e620008000a00 */
[----:B------:R-:W-:Y:S01]  /*5d30*/  IMAD.MOV.U32 R85, RZ, RZ, 0x1 ;  /* 0x00000001ff557424 */ /* 0x000fe200078e00ff */
[----:B------:R-:W-:Y:S06]  /*5d40*/  UISETP.NE.AND.EX UP0, UPT, UR47, URZ, UPT, UP0 ;  /* 0x000000ff2f00728c */ /* 0x000fec000bf05300 */
[----:B------:R-:W-:Y:S05]  /*5d50*/  PLOP3.LUT P3, PT, PT, PT, UP0, 0x80, 0x8 ;  /* 0x000000000008781c */ /* 0x000fea0003f6f008 */
[----:B------:R-:W2:Y:S01]  /*5d60*/  @UP0 LDCU.64 UR4, c[0x0][0x888] ;  /* 0x00011100ff0407ac */ /* 0x000ea20008000a00 */
[----:B------:R-:W-:Y:S07]  /*5d70*/  @UP0 UIMAD UR6, UR36, UR60, URZ ;  /* 0x0000003c240602a4 */ /* 0x000fee000f8e02ff */
[----:B------:R-:W-:Y:S01]  /*5d80*/  @!P3 PRMT R85, R0, 0x7610, R85 ;  /* 0x000076100055b816 */ /* 0x000fe20000000055 */
[----:B--2---:R-:W-:Y:S06]  /*5d90*/  @UP0 UIMAD.WIDE UR4, UR6, 0x4, UR4 ;  /* 0x00000004060408a5 */ /* 0x004fec000f8e0204 */
[----:B------:R-:W-:Y:S01]  /*5da0*/  IMAD.U32 R2, RZ, RZ, UR4 ;  /* 0x00000004ff027e24 */ /* 0x000fe2000f8e00ff */
[----:B------:R-:W-:Y:S04]  /*5db0*/  MOV R3, UR5 ;  /* 0x0000000500037c02 */ /* 0x000fe80008000f00 */
[----:B------:R-:W2:Y:S01]  /*5dc0*/  @!UP0 LDCU UR4, c[0x0][0x880] ;  /* 0x00011000ff0487ac */ /* 0x000ea20008000800 */
[----:B-1---5:R3:W5:Y:S02]  /*5dd0*/  @P3 LDG.E R41, desc[UR8][R2.64] ;  /* 0x0000000802293981 */ /* 0x022764000c1e1900 */
[----:B--23--:R-:W-:Y:S02]  /*5de0*/  @!P3 IMAD.U32 R41, RZ, RZ, UR4 ;  /* 0x00000004ff29be24 */ /* 0x00cfe4000f8e00ff */
.L_x_96:
[----:B------:R-:W-:Y:S05]  /*5df0*/  @!P4 BRA `(.L_x_97) ;  /* 0x000000000024c947 */ /* 0x000fea0003800000 */
[----:B------:R-:W-:Y:S01]  /*5e00*/  ISETP.NE.U32.AND P3, PT, R80, RZ, PT ;  /* 0x000000ff5000720c */ /* 0x000fe20003f65070 */
[----:B------:R-:W2:Y:S03]  /*5e10*/  LDCU.64 UR4, c[0x0][0x358] ;  /* 0x00006b00ff0477ac */ /* 0x000ea60008000a00 */
[----:B------:R-:W-:Y:S11]  /*5e20*/  ISETP.NE.AND.EX P3, PT, R81, RZ, PT, P3 ;  /* 0x000000ff5100720c */ /* 0x000ff60003f65330 */
[----:B------:R-:W-:Y:S02]  /*5e30*/  @!UPT UIADD3 URZ, UPT, UPT, URZ, URZ, URZ ;  /* 0x000000fffffff290 */ /* 0x000fe4000fffe0ff */
[----:B------:R-:W3:Y:S01]  /*5e40*/  @P3 LDC.64 R2, c[0x0][0x8a8] ;  /* 0x00022a00ff023b82 */ /* 0x000ee20000000a00 */
[----:B-1----:R-:W-:Y:S04]  /*5e50*/  @P3 IMAD R0, R82, UR36, RZ ;  /* 0x0000002452003c24 */ /* 0x002fe8000f8e02ff */
[----:B---3--:R-:W-:Y:S05]  /*5e60*/  @P3 IMAD.WIDE R2, R0, 0x4, R2 ;  /* 0x0000000400023825 */ /* 0x008fea00078e0202 */
[----:B--2--5:R2:W5:Y:S02]  /*5e70*/  @P3 LDG.E R38, desc[UR4][R2.64] ;  /* 0x0000000402263981 */ /* 0x024564000c1e1900 */
[----:B--2---:R-:W3:Y:S02]  /*5e80*/  @!P3 LDC R38, c[0x0][0x8a0] ;  /* 0x00022800ff26bb82 */ /* 0x004ee40000000800 */
.L_x_97:
[----:B-----5:R-:W-:Y:S01]  /*5e90*/  FSETP.NEU.AND P4, PT, R41, RZ, PT ;  /* 0x000000ff2900720b */ /* 0x020fe20003f8d000 */
[----:B------:R-:W-:Y:S01]  /*5ea0*/  BSSY B1, `(.L_x_98) ;  /* 0x0000042000017945 */ /* 0x000fe20003800000 */
[----:B------:R-:W-:Y:S01]  /*5eb0*/  SEL R6, RZ, 0xffffffff, P2 ;  /* 0xffffffffff067807 */ /* 0x000fe20001000000 */
[----:B------:R-:W-:Y:S01]  /*5ec0*/  IMAD.MOV.U32 R100, RZ, RZ, 0x1 ;  /* 0x00000001ff647424 */ /* 0x000fe200078e00ff */
[----:B------:R-:W-:Y:S02]  /*5ed0*/  LOP3.LUT P3, RZ, R85, 0xff, RZ, 0xc0, !PT ;  /* 0x000000ff55ff7812 */ /* 0x000fe4000786c0ff */
[----:B------:R-:W-:Y:S02]  /*5ee0*/  CS2R R78, SRZ ;  /* 0x00000000004e7805 */ /* 0x000fe4000001ff00 */
[----:B------:R-:W-:Y:S02]  /*5ef0*/  @P1 SEL R3, RZ, 0xffffffff, P4 ;  /* 0xffffffffff031807 */ /* 0x000fe40002000000 */
[----:B------:R-:W-:Y:S02]  /*5f00*/  CS2R R76, SRZ ;  /* 0x00000000004c7805 */ /* 0x000fe4000001ff00 */
[----:B------:R-:W-:Y:S02]  /*5f10*/  LEA R2, R93, UR44, 0x3 ;  /* 0x0000002c5d027c11 */ /* 0x000fe4000f8e18ff */
[----:B------:R-:W-:Y:S02]  /*5f20*/  CS2R R74, SRZ ;  /* 0x00000000004a7805 */ /* 0x000fe4000001ff00 */
[----:B------:R-:W-:Y:S02]  /*5f30*/  @P0 SEL R3, R6, R3, !P3 ;  /* 0x0000000306030207 */ /* 0x000fe40005800000 */
[----:B------:R-:W-:Y:S02]  /*5f40*/  CS2R R72, SRZ ;  /* 0x0000000000487805 */ /* 0x000fe4000001ff00 */
[----:B------:R-:W-:Y:S02]  /*5f50*/  LEA R71, R36, UR44, 0x3 ;  /* 0x0000002c24477c11 */ /* 0x000fe4000f8e18ff */
[----:B------:R-:W-:Y:S02]  /*5f60*/  @P1 LOP3.LUT R3, R3, 0x1, RZ, 0xc0, !PT ;  /* 0x0000000103031812 */ /* 0x000fe400078ec0ff */
[----:B------:R-:W-:Y:S02]  /*5f70*/  SHF.L.U32 R4, R94, 0x1f, RZ ;  /* 0x0000001f5e047819 */ /* 0x000fe400000006ff */
[----:B------:R-:W-:Y:S02]  /*5f80*/  ISETP.NE.U32.OR P6, PT, R3, 0x1, !P1 ;  /* 0x000000010300780c */ /* 0x000fe40004fc5470 */
[----:B------:R-:W-:Y:S02]  /*5f90*/  PLOP3.LUT P2, PT, PT, PT, UP1, 0x80, 0x8 ;  /* 0x000000000008781c */ /* 0x000fe40003f4f018 */
[----:B------:R-:W-:Y:S02]  /*5fa0*/  LEA.HI R39, R36, R36, RZ, 0x1 ;  /* 0x0000002424277211 */ /* 0x000fe400078f08ff */
[----:B------:R-:W-:Y:S02]  /*5fb0*/  SEL R3, RZ, 0xffffffff, P4 ;  /* 0xffffffffff037807 */ /* 0x000fe40002000000 */
[----:B------:R-:W-:Y:S01]  /*5fc0*/  P2R R102, PR, RZ, 0x40 ;  /* 0x00000040ff667803 */ /* 0x000fe20000000000 */
[C---:B-1----:R-:W-:Y:S01]  /*5fd0*/  IMAD.SHL.U32 R0, R39.reuse, 0x80, RZ ;  /* 0x0000008027007824 */ /* 0x042fe200078e00ff */
[----:B------:R-:W-:Y:S03]  /*5fe0*/  LOP3.LUT R39, R39, 0xffe, RZ, 0xc0, !PT ;  /* 0x00000ffe27277812 */ /* 0x000fe600078ec0ff */
[----:B------:R-:W-:Y:S02]  /*5ff0*/  @P6 SHF.L.U32 R5, R91, 0x1f, RZ ;  /* 0x0000001f5b056819 */ /* 0x000fe400000006ff */
[----:B------:R-:W-:Y:S01]  /*6000*/  @P2 SEL R3, R6, R3, !P3 ;  /* 0x0000000306032207 */ /* 0x000fe20005800000 */
[----:B------:R-:W-:Y:S01]  /*6010*/  IMAD.IADD R39, R36, 0x1, -R39 ;  /* 0x0000000124277824 */ /* 0x000fe200078e0a27 */
[----:B------:R-:W1:Y:S01]  /*6020*/  @P6 SYNCS.PHASECHK.TRANS64.TRYWAIT P1, [R2+URZ+0x50], R5 ;  /* 0x00005005020065a7 */ /* 0x000e6200080211ff */
[----:B------:R-:W-:Y:S02]  /*6030*/  LOP3.LUT R0, R0, 0xffffff00, RZ, 0xc0, !PT ;  /* 0xffffff0000007812 */ /* 0x000fe400078ec0ff */
[----:B------:R-:W-:Y:S03]  /*6040*/  LOP3.LUT R3, R3, 0x1, RZ, 0xc0, !PT ;  /* 0x0000000103037812 */ /* 0x000fe600078ec0ff */
[----:B------:R-:W-:Y:S01]  /*6050*/  IMAD.IADD R0, R37, 0x1, R0 ;  /* 0x0000000125007824 */ /* 0x000fe200078e0200 */
[----:B------:R-:W-:Y:S03]  /*6060*/  ISETP.NE.U32.AND P5, PT, R3, 0x1, PT ;  /* 0x000000010300780c */ /* 0x000fe60003fa5070 */
[----:B------:R-:W-:Y:S01]  /*6070*/  IMAD R39, R39, 0x100000, R0 ;  /* 0x0010000027277824 */ /* 0x000fe200078e0200 */
[----:B------:R-:W-:Y:S01]  /*6080*/  P2R R101, PR, RZ, 0x20 ;  /* 0x00000020ff657803 */ /* 0x000fe20000000000 */
[----:B------:R2:W4:Y:S01]  /*6090*/  SYNCS.PHASECHK.TRANS64.TRYWAIT P0, [R71+URZ+0xc0], R4 ;  /* 0x0000c004470075a7 */ /* 0x00052200080011ff */
[----:B-1----:R-:W-:Y:S01]  /*60a0*/  @P6 SEL R100, RZ, 0x1, !P1 ;  /* 0x00000001ff646807 */ /* 0x002fe20004800000 */
[----:B--2---:R-:W-:Y:S06]  /*60b0*/  @!P6 BRA `(.L_x_99) ;  /* 0x000000000080e947 */ /* 0x004fec0003800000 */
[----:B------:R-:W-:Y:S01]  /*60c0*/  @P5 IMAD R6, R93, 0x1000, R84 ;  /* 0x000010005d065824 */ /* 0x000fe200078e0254 */
[----:B------:R-:W1:Y:S01]  /*60d0*/  S2R R0, SR_CgaCtaId ;  /* 0x0000000000007919 */ /* 0x000e620000008800 */
[----:B------:R-:W-:Y:S01]  /*60e0*/  ISETP.NE.AND P1, PT, R100, RZ, PT ;  /* 0x000000ff6400720c */ /* 0x000fe20003f25270 */
[----:B------:R-:W-:Y:S01]  /*60f0*/  BSSY B0, `(.L_x_100) ;  /* 0x000000b000007945 */ /* 0x000fe20003800000 */
[----:B------:R-:W-:Y:S01]  /*6100*/  @P5 VIADD R5, R6, UR44 ;  /* 0x0000002c06055c36 */ /* 0x000fe20008000000 */
[----:B------:R-:W-:Y:S02]  /*6110*/  CS2R R74, SRZ ;  /* 0x00000000004a7805 */ /* 0x000fe4000001ff00 */
[----:B------:R-:W-:Y:S02]  /*6120*/  CS2R R72, SRZ ;  /* 0x0000000000487805 */ /* 0x000fe4000001ff00 */
[----:B------:R-:W-:Y:S01]  /*6130*/  CS2R R78, SRZ ;  /* 0x00000000004e7805 */ /* 0x000fe2000001ff00 */
[----:B------:R-:W-:Y:S01]  /*6140*/  @P5 IMAD R5, R95, -0x10, R5 ;  /* 0xfffffff05f055824 */ /* 0x000fe200078e0205 */
[----:B------:R-:W-:Y:S04]  /*6150*/  CS2R R76, SRZ ;  /* 0x00000000004c7805 */ /* 0x000fe8000001ff00 */
[----:B------:R-:W-:Y:S05]  /*6160*/  @P1 BRA `(.L_x_101) ;  /* 0x00000000000c1947 */ /* 0x000fea0003800000 */
[----:B------:R-:W-:Y:S04]  /*6170*/  SHF.L.U32 R3, R91, 0x1f, RZ ;  /* 0x0000001f5b037819 */ /* 0x000fe800000006ff */
[----:B------:R-:W2:Y:S02]  /*6180*/  SYNCS.PHASECHK.TRANS64.TRYWAIT P1, [R2+URZ+0x50], R3 ;  /* 0x00005003020075a7 */ /* 0x000ea400080211ff */
[----:B--2---:R-:W-:Y:S05]  /*6190*/  @!P1 BRA `(.L_x_102) ;  /* 0x0000004000209947 */ /* 0x004fea0003800000 */
.L_x_101:
[----:B------:R-:W-:Y:S05]  /*61a0*/  BSYNC B0 ;  /* 0x0000000000007941 */ /* 0x000fea0003800000 */
.L_x_100:
[----:B------:R-:W-:Y:S01]  /*61b0*/  ISETP.NE.AND P1, PT, R101, RZ, PT ;  /* 0x000000ff6500720c */ /* 0x000fe20003f25270 */
[----:B--2---:R-:W-:Y:S02]  /*61c0*/  VIADD R3, R2, 0x70 ;  /* 0x0000007002037836 */ /* 0x004fe40000000000 */
[----:B------:R-:W-:Y:S03]  /*61d0*/  VIADD R93, R93, 0x1 ;  /* 0x000000015d5d7836 */ /* 0x000fe60000000000 */
[----:B-1----:R-:W-:Y:S07]  /*61e0*/  PRMT R0, R0, 0x654, R3 ;  /* 0x0000065400007816 */ /* 0x002fee0000000003 */
[----:B------:R1:W2:Y:S04]  /*61f0*/  @P1 LDS.128 R72, [R6+UR44+0x200] ;  /* 0x0002002c06481984 */ /* 0x0002a80008000c00 */
[----:B------:R1:W1:Y:S01]  /*6200*/  @P1 LDS.128 R76, [R5+0x210] ;  /* 0x00021000054c1984 */ /* 0x0002620000000c00 */
[C---:B------:R-:W-:Y:S01]  /*6210*/  ISETP.NE.AND P1, PT, R93.reuse, 0x4, PT ;  /* 0x000000045d00780c */ /* 0x040fe20003f25270 */
[----:B------:R-:W-:Y:S01]  /*6220*/  @!PT LDS RZ, [RZ] ;  /* 0x00000000fffff984 */ /* 0x000fe20000000800 */
[----:B------:R-:W-:Y:S01]  /*6230*/  @!PT LDS RZ, [RZ] ;  /* 0x00000000fffff984 */ /* 0x000fe20000000800 */
[----:B------:R-:W-:Y:S01]  /*6240*/  @!PT LDS RZ, [RZ] ;  /* 0x00000000fffff984 */ /* 0x000fe20000000800 */
[----:B------:R-:W-:Y:S01]  /*6250*/  @!PT LDS RZ, [RZ] ;  /* 0x00000000fffff984 */ /* 0x000fe20000000800 */
[----:B------:R5:W-:Y:S06]  /*6260*/  MEMBAR.ALL.CTA ;  /* 0x0000000000007992 */ /* 0x000bec0000008000 */
[----:B-----5:R-:W5:Y:S01]  /*6270*/  FENCE.VIEW.ASYNC.S ;  /* 0x00000000000073c6 */ /* 0x020f620000000000 */
[----:B------:R-:W-:Y:S01]  /*6280*/  SEL R93, R93, RZ, P1 ;  /* 0x000000ff5d5d7207 */ /* 0x000fe20000800000 */
[----:B-----5:R5:W-:Y:S02]  /*6290*/  SYNCS.ARRIVE.TRANS64.RED.A1T0 RZ, [R0+URZ], RZ ;  /* 0x000000ff00ff79a7 */ /* 0x020be400081004ff */
[----:B-----5:R-:W-:Y:S04]  /*62a0*/  SEL R0, RZ, 0x1, P1 ;  /* 0x00000001ff007807 */ /* 0x020fe80000800000 */
[----:B--2---:R-:W-:Y:S02]  /*62b0*/  LOP3.LUT R91, R91, R0, RZ, 0x3c, !PT ;  /* 0x000000005b5b7212 */ /* 0x004fe400078e3cff */
.L_x_99:
[----:B------:R-:W-:Y:S05]  /*62c0*/  BSYNC B1 ;  /* 0x0000000000017941 */ /* 0x000fea0003800000 */
.L_x_98:
[----:B------:R-:W-:Y:S04]  /*62d0*/  SHF.R.U32.HI R3, RZ, 0x15, R39 ;  /* 0x00000015ff037819 */ /* 0x000fe80000011627 */
[----:B------:R-:W-:Y:S01]  /*62e0*/  LOP3.LUT P1, RZ, R3, 0x3, R86, 0x48, !PT ;  /* 0x0000000303ff7812 */ /* 0x000fe20007824856 */
[----:B------:R-:W-:Y:S01]  /*62f0*/  @!UPT UIADD3 URZ, UPT, UPT, URZ, URZ, URZ ;  /* 0x000000fffffff290 */ /* 0x000fe2000fffe0ff */
[----:B----4-:R-:W-:Y:S11]  /*6300*/  @P0 BRA `(.L_x_103) ;  /* 0x0000000000080947 */ /* 0x010ff60003800000 */
[----:B------:R-:W2:Y:S02]  /*6310*/  SYNCS.PHASECHK.TRANS64.TRYWAIT P0, [R71+URZ+0xc0], R4 ;  /* 0x0000c004470075a7 */ /* 0x000ea400080011ff */
[----:B--2---:R-:W-:Y:S05]  /*6320*/  @!P0 BRA `(.L_x_104) ;  /* 0x0000003c00d08947 */ /* 0x004fea0003800000 */
.L_x_103:
[----:B------:R-:W-:Y:S05]  /*6330*/  @!P1 BRA `(.L_x_105) ;  /* 0x0000000000409947 */ /* 0x000fea0003800000 */
[----:B------:R-:W1:Y:S01]  /*6340*/  LDCU.64 UR8, c[0x4][0x78] ;  /* 0x01000f00ff0877ac */ /* 0x000e620008000a00 */
[----:B------:R-:W-:Y:S01]  /*6350*/  MOV R3, 0x0 ;  /* 0x0000000000037802 */ /* 0x000fe20000000f00 */
[----:B------:R-:W-:Y:S02]  /*6360*/  HFMA2 R12, -RZ, RZ, 0, 5.9604644775390625e-08 ;  /* 0x00000001ff0c7431 */ /* 0x000fe400000001ff */
[----:B------:R-:W-:Y:S02]  /*6370*/  IMAD.MOV.U32 R8, RZ, RZ, 0x192 ;  /* 0x00000192ff087424 */ /* 0x000fe400078e00ff */
[----:B------:R-:W-:Y:S01]  /*6380*/  IMAD.MOV.U32 R13, RZ, RZ, RZ ;  /* 0x000000ffff0d7224 */ /* 0x000fe200078e00ff */
[----:B------:R-:W4:Y:S01]  /*6390*/  LDCU.64 UR6, c[0x4][0x80] ;  /* 0x01001000ff0677ac */ /* 0x000f220008000a00 */
[----:B------:R-:W3:Y:S01]  /*63a0*/  LDC.64 R2, c[0x4][R3] ;  /* 0x0100000003027b82 */ /* 0x000ee20000000a00 */
[----:B------:R-:W5:Y:S01]  /*63b0*/  LDCU.64 UR4, c[0x4][0x18] ;  /* 0x01000300ff0477ac */ /* 0x000f620008000a00 */
[----:B-1----:R-:W-:Y:S01]  /*63c0*/  MOV R5, UR9 ;  /* 0x0000000900057c02 */ /* 0x002fe20008000f00 */
[----:B--2---:R-:W-:Y:S01]  /*63d0*/  IMAD.U32 R4, RZ, RZ, UR8 ;  /* 0x00000008ff047e24 */ /* 0x004fe2000f8e00ff */
[----:B----4-:R-:W-:Y:S01]  /*63e0*/  MOV R7, UR7 ;  /* 0x0000000700077c02 */ /* 0x010fe20008000f00 */
[----:B------:R-:W-:Y:S01]  /*63f0*/  IMAD.U32 R6, RZ, RZ, UR6 ;  /* 0x00000006ff067e24 */ /* 0x000fe2000f8e00ff */
[----:B-----5:R-:W-:Y:S01]  /*6400*/  MOV R11, UR5 ;  /* 0x00000005000b7c02 */ /* 0x020fe20008000f00 */
[----:B------:R-:W-:Y:S02]  /*6410*/  IMAD.U32 R10, RZ, RZ, UR4 ;  /* 0x00000004ff0a7e24 */ /* 0x000fe4000f8e00ff */
[----:B------:R-:W-:Y:S07]  /*6420*/  LEPC R20, `(.L_x_105) ;  /* 0x000000001014794e */ /* 0x000fee0000000000 */
[----:B---3--:R-:W-:Y:S05]  /*6430*/  CALL.ABS.NOINC R2 ;  /* 0x0000000002007343 */ /* 0x008fea0003c00000 */
.L_x_105:
[-C--:B------:R-:W-:Y:S01]  /*6440*/  F2FP.F16.E4M3.UNPACK_B R42, R72.reuse ;  /* 0x00000048ff2a723e */ /* 0x080fe200020006ff */
[----:B------:R-:W-:Y:S05]  /*6450*/  WARPSYNC.ALL ;  /* 0x0000000000007948 */ /* 0x000fea0003800000 */
[----:B------:R-:W-:Y:S01]  /*6460*/  R2UR UR4, R39 ;  /* 0x00000000270472ca */ /* 0x000fe200000e0000 */
[--C-:B------:R-:W-:Y:S01]  /*6470*/  HADD2.F32 R40, -RZ, R42.reuse.H0_H0 ;  /* 0x2000002aff287230 */ /* 0x100fe20000004100 */
[----:B------:R-:W-:Y:S01]  /*6480*/  F2FP.F16.E4M3.UNPACK_B R43, R72.H1 ;  /* 0x00000048ff2b723e */ /* 0x000fe200030006ff */
[----:B------:R-:W-:Y:S01]  /*6490*/  HADD2.F32 R42, -RZ, R42.H1_H1 ;  /* 0x3000002aff2a7230 */ /* 0x000fe20000004100 */
[-C--:B------:R-:W-:Y:S01]  /*64a0*/  F2FP.F16.E4M3.UNPACK_B R45, R73.reuse ;  /* 0x00000049ff2d723e */ /* 0x080fe200020006ff */
[----:B------:R-:W-:Y:S01]  /*64b0*/  BSSY.RECONVERGENT B0, `(.L_x_106) ;  /* 0x0000099000007945 */ /* 0x000fe20003800200 */
[----:B------:R-:W-:Y:S01]  /*64c0*/  F2FP.F16.E4M3.UNPACK_B R47, R73.H1 ;  /* 0x00000049ff2f723e */ /* 0x000fe200030006ff */
[--C-:B------:R-:W-:Y:S01]  /*64d0*/  HADD2.F32 R44, -RZ, R43.reuse.H0_H0 ;  /* 0x2000002bff2c7230 */ /* 0x100fe20000004100 */
[-C--:B------:R-:W-:Y:S01]  /*64e0*/  F2FP.F16.E4M3.UNPACK_B R49, R74.reuse ;  /* 0x0000004aff31723e */ /* 0x080fe200020006ff */
[----:B------:R-:W-:Y:S01]  /*64f0*/  HADD2.F32 R46, -RZ, R43.H1_H1 ;  /* 0x3000002bff2e7230 */ /* 0x000fe20000004100 */
[----:B------:R-:W-:Y:S01]  /*6500*/  F2FP.F16.E4M3.UNPACK_B R51, R74.H1 ;  /* 0x0000004aff33723e */ /* 0x000fe200030006ff */
[--C-:B------:R-:W-:Y:S01]  /*6510*/  HADD2.F32 R43, -RZ, R45.reuse.H0_H0 ;  /* 0x2000002dff2b7230 */ /* 0x100fe20000004100 */
[-C--:B------:R-:W-:Y:S01]  /*6520*/  F2FP.F16.E4M3.UNPACK_B R53, R75.reuse ;  /* 0x0000004bff35723e */ /* 0x080fe200020006ff */
[----:B-12---:R-:W-:Y:S01]  /*6530*/  LDTM.16dp32bit_t0_t15.x32 R4, tmem[UR4] ;  /* 0x00000004000479ee */ /* 0x006fe20008a80000 */
[----:B------:R-:W3:Y:S01]  /*6540*/  LDTM.16dp32bit_t16_t31.x32 R4, tmem[UR4+0x20] ;  /* 0x00002004000479ee */ /* 0x000ee20008aa0000 */
[----:B------:R-:W-:Y:S01]  /*6550*/  IADD3 R112, PT, PT, R84, UR44, RZ ;  /* 0x0000002c54707c10 */ /* 0x000fe2000fffe0ff */
[----:B------:R-:W-:Y:S01]  /*6560*/  HADD2.F32 R48, -RZ, R45.H1_H1 ;  /* 0x3000002dff307230 */ /* 0x000fe20000004100 */
[----:B------:R-:W-:Y:S01]  /*6570*/  SHF.L.U32 R103, R90, 0x4, RZ ;  /* 0x000000045a677819 */ /* 0x000fe200000006ff */
[----:B------:R-:W-:Y:S01]  /*6580*/  HADD2.F32 R52, -RZ, R49.H1_H1 ;  /* 0x30000031ff347230 */ /* 0x000fe20000004100 */
[----:B------:R-:W-:Y:S01]  /*6590*/  F2FP.F16.E4M3.UNPACK_B R55, R75.H1 ;  /* 0x0000004bff37723e */ /* 0x000fe200030006ff */
[----:B------:R-:W-:Y:S01]  /*65a0*/  HADD2.F32 R56, -RZ, R53.H1_H1 ;  /* 0x30000035ff387230 */ /* 0x000fe20000004100 */
[-C--:B------:R-:W-:Y:S01]  /*65b0*/  F2FP.F16.E4M3.UNPACK_B R57, R76.reuse ;  /* 0x0000004cff39723e */ /* 0x080fe200020006ff */
[--C-:B------:R-:W-:Y:S01]  /*65c0*/  HADD2.F32 R45, -RZ, R47.reuse.H0_H0 ;  /* 0x2000002fff2d7230 */ /* 0x100fe20000004100 */
[----:B------:R-:W-:Y:S01]  /*65d0*/  F2FP.F16.E4M3.UNPACK_B R59, R76.H1 ;  /* 0x0000004cff3b723e */ /* 0x000fe200030006ff */
[----:B------:R-:W-:Y:S01]  /*65e0*/  HADD2.F32 R50, -RZ, R47.H1_H1 ;  /* 0x3000002fff327230 */ /* 0x000fe20000004100 */
[-C--:B------:R-:W-:Y:S01]  /*65f0*/  F2FP.F16.E4M3.UNPACK_B R61, R77.reuse ;  /* 0x0000004dff3d723e */ /* 0x080fe200020006ff */
[----:B------:R-:W-:Y:S01]  /*6600*/  HADD2.F32 R47, -RZ, R49.H0_H0 ;  /* 0x20000031ff2f7230 */ /* 0x000fe20000004100 */
[----:B------:R-:W-:Y:S01]  /*6610*/  F2FP.F16.E4M3.UNPACK_B R63, R77.H1 ;  /* 0x0000004dff3f723e */ /* 0x000fe200030006ff */
[----:B------:R-:W-:Y:S01]  /*6620*/  HADD2.F32 R60, -RZ, R57.H1_H1 ;  /* 0x30000039ff3c7230 */ /* 0x000fe20000004100 */
[-C--:B------:R-:W-:Y:S01]  /*6630*/  F2FP.F16.E4M3.UNPACK_B R65, R78.reuse ;  /* 0x0000004eff41723e */ /* 0x080fe200020006ff */
[----:B------:R-:W-:Y:S01]  /*6640*/  HADD2.F32 R64, -RZ, R61.H1_H1 ;  /* 0x3000003dff407230 */ /* 0x000fe20000004100 */
[----:B------:R-:W-:Y:S01]  /*6650*/  F2FP.F16.E4M3.UNPACK_B R67, R78.H1 ;  /* 0x0000004eff43723e */ /* 0x000fe200030006ff */
[----:B------:R-:W-:Y:S01]  /*6660*/  HADD2.F32 R49, -RZ, R51.H0_H0 ;  /* 0x20000033ff317230 */ /* 0x000fe20000004100 */
[----:B------:R-:W-:Y:S01]  /*6670*/  ISETP.NE.AND P0, PT, R97, RZ, PT ;  /* 0x000000ff6100720c */ /* 0x000fe20003f05270 */
[----:B------:R-:W-:Y:S01]  /*6680*/  HADD2.F32 R68, -RZ, R65.H1_H1 ;  /* 0x30000041ff447230 */ /* 0x000fe20000004100 */
[----:B------:R-:W-:Y:S01]  /*6690*/  ISETP.NE.AND P6, PT, R102, RZ, PT ;  /* 0x000000ff6600720c */ /* 0x000fe20003fc5270 */
[----:B------:R-:W-:Y:S02]  /*66a0*/  HADD2.F32 R54, -RZ, R51.H1_H1 ;  /* 0x30000033ff367230 */ /* 0x000fe40000004100 */
[C---:B---3--:R-:W-:Y:S01]  /*66b0*/  FMUL R0, R38.reuse, R4 ;  /* 0x0000000426007220 */ /* 0x048fe20000400000 */
[C---:B------:R-:W-:Y:S01]  /*66c0*/  FMUL R2, R38.reuse, R5 ;  /* 0x0000000526027220 */ /* 0x040fe20000400000 */
[C---:B------:R-:W-:Y:S01]  /*66d0*/  FMUL R4, R38.reuse, R8 ;  /* 0x0000000826047220 */ /* 0x040fe20000400000 */
[C---:B------:R-:W-:Y:S01]  /*66e0*/  FMUL R5, R38.reuse, R9 ;  /* 0x0000000926057220 */ /* 0x040fe20000400000 */
[C---:B------:R-:W-:Y:S01]  /*66f0*/  FFMA R0, R41.reuse, R40, R0 ;  /* 0x0000002829007223 */ /* 0x040fe20000000000 */
[C---:B------:R-:W-:Y:S01]  /*6700*/  FFMA R2, R41.reuse, R42, R2 ;  /* 0x0000002a29027223 */ /* 0x040fe20000000002 */
[C---:B------:R-:W-:Y:S01]  /*6710*/  FMUL R8, R38.reuse, R12 ;  /* 0x0000000c26087220 */ /* 0x040fe20000400000 */
[C---:B------:R-:W-:Y:S01]  /*6720*/  FMUL R9, R38.reuse, R13 ;  /* 0x0000000d26097220 */ /* 0x040fe20000400000 */
[----:B------:R-:W-:Y:S02]  /*6730*/  HADD2.F32 R51, -RZ, R53.H0_H0 ;  /* 0x20000035ff337230 */ /* 0x000fe40000004100 */
[C---:B------:R-:W-:Y:S01]  /*6740*/  FMUL R12, R38.reuse, R16 ;  /* 0x00000010260c7220 */ /* 0x040fe20000400000 */
        /* <DEDUP_REMOVED lines=13> */
[C---:B------:R-:W-:Y:S01]  /*6820*/  FFMA R3, R41.reuse, R44, R3 ;  /* 0x0000002c29037223 */ /* 0x040fe20000000003 */
[----:B------:R-:W-:Y:S01]  /*6830*/  F2FP.F16.E4M3.UNPACK_B R40, R79 ;  /* 0x0000004fff28723e */ /* 0x000fe200020006ff */
[C---:B------:R-:W-:Y:S01]  /*6840*/  FFMA R7, R41.reuse, R46, R7 ;  /* 0x0000002e29077223 */ /* 0x040fe20000000007 */
[C---:B------:R-:W-:Y:S01]  /*6850*/  FFMA R4, R41.reuse, R43, R4 ;  /* 0x0000002b29047223 */ /* 0x040fe20000000004 */
[----:B------:R-:W-:Y:S01]  /*6860*/  F2FP.F16.E4M3.UNPACK_B R42, R79.H1 ;  /* 0x0000004fff2a723e */ /* 0x000fe200030006ff */
[C---:B------:R-:W-:Y:S01]  /*6870*/  FFMA R5, R41.reuse, R48, R5 ;  /* 0x0000003029057223 */ /* 0x040fe20000000005 */
[----:B------:R-:W-:Y:S01]  /*6880*/  FFMA R6, R41, R45, R6 ;  /* 0x0000002d29067223 */ /* 0x000fe20000000006 */
[----:B------:R-:W-:Y:S01]  /*6890*/  F2FP.SATFINITE.E4M3.F32.PACK_AB_MERGE_C R99, R7, R3, RZ ;  /* 0x000000030763723e */ /* 0x000fe200048070ff */
[C---:B------:R-:W-:Y:S01]  /*68a0*/  FFMA R11, R41.reuse, R50, R11 ;  /* 0x00000032290b7223 */ /* 0x040fe2000000000b */
[C---:B------:R-:W-:Y:S01]  /*68b0*/  FFMA R8, R41.reuse, R47, R8 ;  /* 0x0000002f29087223 */ /* 0x040fe20000000008 */
[----:B------:R-:W-:Y:S01]  /*68c0*/  FMUL R10, R38, R14 ;  /* 0x0000000e260a7220 */ /* 0x000fe20000400000 */
[----:B------:R-:W-:Y:S01]  /*68d0*/  F2FP.SATFINITE.E4M3.F32.PACK_AB_MERGE_C R104, R2, R0, R99 ;  /* 0x000000000268723e */ /* 0x000fe20004807063 */
[----:B------:R-:W-:Y:S01]  /*68e0*/  FFMA R9, R41, R52, R9 ;  /* 0x0000003429097223 */ /* 0x000fe20000000009 */
[----:B------:R-:W-:Y:S01]  /*68f0*/  F2FP.SATFINITE.E4M3.F32.PACK_AB_MERGE_C R105, R11, R6, RZ ;  /* 0x000000060b69723e */ /* 0x000fe200048070ff */
[----:B------:R-:W-:Y:S01]  /*6900*/  FFMA R10, R41, R49, R10 ;  /* 0x00000031290a7223 */ /* 0x000fe2000000000a */
[----:B------:R-:W-:Y:S01]  /*6910*/  IADD3 R99, PT, PT, R112, R103, RZ ;  /* 0x0000006770637210 */ /* 0x000fe20007ffe0ff */
[C---:B------:R-:W-:Y:S01]  /*6920*/  FMUL R15, R38.reuse, R15 ;  /* 0x0000000f260f7220 */ /* 0x040fe20000400000 */
[--C-:B------:R-:W-:Y:S01]  /*6930*/  HADD2.F32 R53, -RZ, R55.reuse.H0_H0 ;  /* 0x20000037ff357230 */ /* 0x100fe20000004100 */
[----:B------:R-:W-:Y:S01]  /*6940*/  F2FP.SATFINITE.E4M3.F32.PACK_AB_MERGE_C R105, R5, R4, R105 ;  /* 0x000000040569723e */ /* 0x000fe20004807069 */
[----:B------:R-:W-:Y:S02]  /*6950*/  HADD2.F32 R58, -RZ, R55.H1_H1 ;  /* 0x30000037ff3a7230 */ /* 0x000fe40000004100 */
[C---:B------:R-:W-:Y:S01]  /*6960*/  FFMA R15, R41.reuse, R54, R15 ;  /* 0x00000036290f7223 */ /* 0x040fe2000000000f */
[C---:B------:R-:W-:Y:S01]  /*6970*/  FFMA R12, R41.reuse, R51, R12 ;  /* 0x00000033290c7223 */ /* 0x040fe2000000000c */
[C---:B------:R-:W-:Y:S01]  /*6980*/  FFMA R13, R41.reuse, R56, R13 ;  /* 0x00000038290d7223 */ /* 0x040fe2000000000d */
[----:B------:R-:W-:Y:S02]  /*6990*/  HADD2.F32 R55, -RZ, R57.H0_H0 ;  /* 0x20000039ff377230 */ /* 0x000fe40000004100 */
[C---:B------:R-:W-:Y:S01]  /*69a0*/  FMUL R14, R38.reuse, R18 ;  /* 0x00000012260e7220 */ /* 0x040fe20000400000 */
[C---:B------:R-:W-:Y:S01]  /*69b0*/  FMUL R19, R38.reuse, R19 ;  /* 0x0000001326137220 */ /* 0x040fe20000400000 */
[--C-:B------:R-:W-:Y:S02]  /*69c0*/  HADD2.F32 R57, -RZ, R59.reuse.H0_H0 ;  /* 0x2000003bff397230 */ /* 0x100fe40000004100 */
[C---:B------:R-:W-:Y:S01]  /*69d0*/  FMUL R18, R38.reuse, R22 ;  /* 0x0000001626127220 */ /* 0x040fe20000400000 */
[C---:B------:R-:W-:Y:S01]  /*69e0*/  FFMA R14, R41.reuse, R53, R14 ;  /* 0x00000035290e7223 */ /* 0x040fe2000000000e */
[----:B------:R-:W-:Y:S02]  /*69f0*/  HADD2.F32 R62, -RZ, R59.H1_H1 ;  /* 0x3000003bff3e7230 */ /* 0x000fe40000004100 */
[C---:B------:R-:W-:Y:S01]  /*6a00*/  FFMA R19, R41.reuse, R58, R19 ;  /* 0x0000003a29137223 */ /* 0x040fe20000000013 */
[----:B------:R-:W-:Y:S02]  /*6a10*/  HADD2.F32 R59, -RZ, R61.H0_H0 ;  /* 0x2000003dff3b7230 */ /* 0x000fe40000004100 */
[C---:B------:R-:W-:Y:S01]  /*6a20*/  FMUL R23, R38.reuse, R23 ;  /* 0x0000001726177220 */ /* 0x040fe20000400000 */
[C---:B------:R-:W-:Y:S01]  /*6a30*/  FFMA R16, R41.reuse, R55, R16 ;  /* 0x0000003729107223 */ /* 0x040fe20000000010 */
[C---:B------:R-:W-:Y:S01]  /*6a40*/  FFMA R17, R41.reuse, R60, R17 ;  /* 0x0000003c29117223 */ /* 0x040fe20000000011 */
[--C-:B------:R-:W-:Y:S02]  /*6a50*/  HADD2.F32 R61, -RZ, R63.reuse.H0_H0 ;  /* 0x2000003fff3d7230 */ /* 0x100fe40000004100 */
[C---:B------:R-:W-:Y:S01]  /*6a60*/  FFMA R18, R41.reuse, R57, R18 ;  /* 0x0000003929127223 */ /* 0x040fe20000000012 */
[----:B------:R-:W-:Y:S02]  /*6a70*/  HADD2.F32 R66, -RZ, R63.H1_H1 ;  /* 0x3000003fff427230 */ /* 0x000fe40000004100 */
[C---:B------:R-:W-:Y:S01]  /*6a80*/  FMUL R22, R38.reuse, R26 ;  /* 0x0000001a26167220 */ /* 0x040fe20000400000 */
[----:B------:R-:W-:Y:S02]  /*6a90*/  HADD2.F32 R63, -RZ, R65.H0_H0 ;  /* 0x20000041ff3f7230 */ /* 0x000fe40000004100 */
[C---:B------:R-:W-:Y:S01]  /*6aa0*/  FFMA R23, R41.reuse, R62, R23 ;  /* 0x0000003e29177223 */ /* 0x040fe20000000017 */
[C---:B------:R-:W-:Y:S01]  /*6ab0*/  FMUL R27, R38.reuse, R27 ;  /* 0x0000001b261b7220 */ /* 0x040fe20000400000 */
[C---:B------:R-:W-:Y:S01]  /*6ac0*/  FFMA R20, R41.reuse, R59, R20 ;  /* 0x0000003b29147223 */ /* 0x040fe20000000014 */
[C---:B------:R-:W-:Y:S01]  /*6ad0*/  FFMA R21, R41.reuse, R64, R21 ;  /* 0x0000004029157223 */ /* 0x040fe20000000015 */
[--C-:B------:R-:W-:Y:S02]  /*6ae0*/  HADD2.F32 R65, -RZ, R67.reuse.H0_H0 ;  /* 0x20000043ff417230 */ /* 0x100fe40000004100 */
[C---:B------:R-:W-:Y:S01]  /*6af0*/  FFMA R22, R41.reuse, R61, R22 ;  /* 0x0000003d29167223 */ /* 0x040fe20000000016 */
[----:B------:R-:W-:Y:S02]  /*6b00*/  HADD2.F32 R70, -RZ, R67.H1_H1 ;  /* 0x30000043ff467230 */ /* 0x000fe40000004100 */
[C---:B------:R-:W-:Y:S01]  /*6b10*/  FMUL R26, R38.reuse, R30 ;  /* 0x0000001e261a7220 */ /* 0x040fe20000400000 */
[--C-:B------:R-:W-:Y:S02]  /*6b20*/  HADD2.F32 R67, -RZ, R40.reuse.H0_H0 ;  /* 0x20000028ff437230 */ /* 0x100fe40000004100 */
[C---:B------:R-:W-:Y:S01]  /*6b30*/  FFMA R27, R41.reuse, R66, R27 ;  /* 0x00000042291b7223 */ /* 0x040fe2000000001b */
[C---:B------:R-:W-:Y:S01]  /*6b40*/  FMUL R31, R38.reuse, R31 ;  /* 0x0000001f261f7220 */ /* 0x040fe20000400000 */
[C---:B------:R-:W-:Y:S01]  /*6b50*/  FFMA R24, R41.reuse, R63, R24 ;  /* 0x0000003f29187223 */ /* 0x040fe20000000018 */
[----:B------:R-:W-:Y:S02]  /*6b60*/  HADD2.F32 R40, -RZ, R40.H1_H1 ;  /* 0x30000028ff287230 */ /* 0x000fe40000004100 */
[C---:B------:R-:W-:Y:S01]  /*6b70*/  FFMA R25, R41.reuse, R68, R25 ;  /* 0x0000004429197223 */ /* 0x040fe20000000019 */
[--C-:B------:R-:W-:Y:S02]  /*6b80*/  HADD2.F32 R69, -RZ, R42.reuse.H0_H0 ;  /* 0x2000002aff457230 */ /* 0x100fe40000004100 */
[C---:B------:R-:W-:Y:S01]  /*6b90*/  FFMA R26, R41.reuse, R65, R26 ;  /* 0x00000041291a7223 */ /* 0x040fe2000000001a */
[----:B------:R-:W-:Y:S02]  /*6ba0*/  HADD2.F32 R42, -RZ, R42.H1_H1 ;  /* 0x3000002aff2a7230 */ /* 0x000fe40000004100 */
[C---:B------:R-:W-:Y:S01]  /*6bb0*/  FMUL R30, R38.reuse, R34 ;  /* 0x00000022261e7220 */ /* 0x040fe20000400000 */
[----:B------:R-:W-:Y:S01]  /*6bc0*/  FFMA R31, R41, R70, R31 ;  /* 0x00000046291f7223 */ /* 0x000fe2000000001f */
[----:B------:R-:W-:Y:S01]  /*6bd0*/  FMUL R35, R38, R35 ;  /* 0x0000002326237220 */ /* 0x000fe20000400000 */
[----:B------:R-:W-:Y:S01]  /*6be0*/  F2FP.SATFINITE.E4M3.F32.PACK_AB_MERGE_C R106, R15, R10, RZ ;  /* 0x0000000a0f6a723e */ /* 0x000fe200048070ff */
[----:B------:R-:W-:Y:S01]  /*6bf0*/  FFMA R28, R41, R67, R28 ;  /* 0x00000043291c7223 */ /* 0x000fe2000000001c */
[----:B------:R-:W-:Y:S01]  /*6c00*/  F2FP.SATFINITE.E4M3.F32.PACK_AB_MERGE_C R107, R19, R14, RZ ;  /* 0x0000000e136b723e */ /* 0x000fe200048070ff */
[C---:B------:R-:W-:Y:S01]  /*6c10*/  FFMA R29, R41.reuse, R40, R29 ;  /* 0x00000028291d7223 */ /* 0x040fe2000000001d */
[C---:B------:R-:W-:Y:S01]  /*6c20*/  FFMA R30, R41.reuse, R69, R30 ;  /* 0x00000045291e7223 */ /* 0x040fe2000000001e */
[----:B------:R-:W-:Y:S01]  /*6c30*/  FFMA R35, R41, R42, R35 ;  /* 0x0000002a29237223 */ /* 0x000fe20000000023 */
[----:B------:R-:W-:Y:S02]  /*6c40*/  F2FP.SATFINITE.E4M3.F32.PACK_AB_MERGE_C R106, R9, R8, R106 ;  /* 0x00000008096a723e */ /* 0x000fe4000480706a */
[----:B------:R-:W-:Y:S02]  /*6c50*/  F2FP.SATFINITE.E4M3.F32.PACK_AB_MERGE_C R107, R13, R12, R107 ;  /* 0x0000000c0d6b723e */ /* 0x000fe4000480706b */
[----:B------:R-:W-:Y:S02]  /*6c60*/  F2FP.SATFINITE.E4M3.F32.PACK_AB_MERGE_C R108, R23, R18, RZ ;  /* 0x00000012176c723e */ /* 0x000fe400048070ff */
[----:B------:R-:W-:Y:S01]  /*6c70*/  F2FP.SATFINITE.E4M3.F32.PACK_AB_MERGE_C R109, R27, R22, RZ ;  /* 0x000000161b6d723e */ /* 0x000fe200048070ff */
[----:B------:R1:W-:Y:S01]  /*6c80*/  STS.128 [R84+UR44+0x4200], R104 ;  /* 0x0042006854007988 */ /* 0x0003e20008000c2c */
[----:B------:R-:W-:Y:S02]  /*6c90*/  F2FP.SATFINITE.E4M3.F32.PACK_AB_MERGE_C R113, R31, R26, RZ ;  /* 0x0000001a1f71723e */ /* 0x000fe400048070ff */
[----:B------:R-:W-:Y:S02]  /*6ca0*/  F2FP.SATFINITE.E4M3.F32.PACK_AB_MERGE_C R114, R35, R30, RZ ;  /* 0x0000001e2372723e */ /* 0x000fe400048070ff */
[----:B------:R-:W-:Y:S02]  /*6cb0*/  F2FP.SATFINITE.E4M3.F32.PACK_AB_MERGE_C R108, R17, R16, R108 ;  /* 0x00000010116c723e */ /* 0x000fe4000480706c */
[----:B------:R-:W-:Y:S02]  /*6cc0*/  F2FP.SATFINITE.E4M3.F32.PACK_AB_MERGE_C R109, R21, R20, R109 ;  /* 0x00000014156d723e */ /* 0x000fe4000480706d */
[----:B------:R-:W-:Y:S02]  /*6cd0*/  F2FP.SATFINITE.E4M3.F32.PACK_AB_MERGE_C R110, R25, R24, R113 ;  /* 0x00000018196e723e */ /* 0x000fe40004807071 */
[----:B------:R-:W-:Y:S02]  /*6ce0*/  F2FP.SATFINITE.E4M3.F32.PACK_AB_MERGE_C R111, R29, R28, R114 ;  /* 0x0000001c1d6f723e */ /* 0x000fe40004807072 */
[----:B------:R-:W-:Y:S02]  /*6cf0*/  LEA R112, R93, UR44, 0x3 ;  /* 0x0000002c5d707c11 */ /* 0x000fe4000f8e18ff */
[----:B------:R-:W-:Y:S01]  /*6d00*/  @P6 SHF.L.U32 R113, R91, 0x1f, RZ ;  /* 0x0000001f5b716819 */ /* 0x000fe200000006ff */
[----:B------:R1:W-:Y:S01]  /*6d10*/  STS.128 [R99+0x4210], R108 ;  /* 0x0042106c63007388 */ /* 0x0003e20000000c00 */
[----:B------:R-:W-:Y:S01]  /*6d20*/  @!PT LDS RZ, [RZ] ;  /* 0x00000000fffff984 */ /* 0x000fe20000000800 */
[----:B------:R-:W-:Y:S01]  /*6d30*/  @!PT LDS RZ, [RZ] ;  /* 0x00000000fffff984 */ /* 0x000fe20000000800 */
[----:B------:R-:W-:Y:S01]  /*6d40*/  @!PT LDS RZ, [RZ] ;  /* 0x00000000fffff984 */ /* 0x000fe20000000800 */
[----:B------:R-:W-:Y:S01]  /*6d50*/  @!PT LDS RZ, [RZ] ;  /* 0x00000000fffff984 */ /* 0x000fe20000000800 */
[----:B------:R2:W-:Y:S07]  /*6d60*/  MEMBAR.ALL.CTA ;  /* 0x0000000000007992 */ /* 0x0005ee0000008000 */
[----:B--2---:R-:W2:Y:S02]  /*6d70*/  FENCE.VIEW.ASYNC.S ;  /* 0x00000000000073c6 */ /* 0x004ea40000000000 */
[----:B--2---:R-:W-:Y:S06]  /*6d80*/  BAR.SYNC.DEFER_BLOCKING 0x1, 0x80 ;  /* 0x0042000000007b1d */ /* 0x004fec0000010000 */
[----:B------:R-:W-:Y:S05]  /*6d90*/  @P0 BRA `(.L_x_107) ;  /* 0x0000000000280947 */ /* 0x000fea0003800000 */
[----:B------:R-:W-:Y:S01]  /*6da0*/  UIADD3 UR4, UPT, UPT, UR44, 0x4200, URZ ;  /* 0x000042002c047890 */ /* 0x000fe2000fffe0ff */
[----:B------:R-:W-:Y:S05]  /*6db0*/  UMOV UR51, UR36 ;  /* 0x0000002400337c82 */ /* 0x000fea0008000000 */
[----:B------:R-:W-:Y:S01]  /*6dc0*/  MOV R96, UR4 ;  /* 0x0000000400607c02 */ /* 0x000fe20008000f00 */
[----:B------:R-:W-:Y:S03]  /*6dd0*/  UIADD3 UR4, UP0, UPT, UR62, 0x680, URZ ;  /* 0x000006803e047890 */ /* 0x000fe6000ff1e0ff */
[----:B------:R-:W-:Y:S01]  /*6de0*/  R2UR UR48, R96 ;  /* 0x00000000603072ca */ /* 0x000fe200000e0000 */
[----:B------:R-:W-:Y:S11]  /*6df0*/  UIADD3.X UR5, UPT, UPT, URZ, UR63, URZ, UP0, !UPT ;  /* 0x0000003fff057290 */ /* 0x000ff600087fe4ff */
[----:B------:R-:W-:Y:S01]  /*6e00*/  @!UPT UIADD3 URZ, UPT, UPT, URZ, URZ, URZ ;  /* 0x000000fffffff290 */ /* 0x000fe2000fffe0ff */
[----:B------:R2:W-:Y:S01]  /*6e10*/  UTMASTG.3D [UR48], [UR4] ;  /* 0x00000030040073b5 */ /* 0x0005e20008010000 */
[----:B------:R0:W-:Y:S01]  /*6e20*/  UTMACMDFLUSH ;  /* 0x00000000000079b7 */ /* 0x0001e20000000000 */
[----:B--2---:R-:W-:Y:S04]  /*6e30*/  DEPBAR.LE SB0, 0x1 ;  /* 0x000080400000791a */ /* 0x004fe80000000000 */
.L_x_107:
[----:B------:R-:W-:Y:S05]  /*6e40*/  BSYNC.RECONVERGENT B0 ;  /* 0x0000000000007941 */ /* 0x000fea0003800200 */
.L_x_106:
[----:B------:R-:W-:Y:S06]  /*6e50*/  BAR.SYNC.DEFER_BLOCKING 0x1, 0x80 ;  /* 0x0042000000007b1d */ /* 0x000fec0000010000 */
[----:B------:R-:W2:Y:S01]  /*6e60*/  @P6 SYNCS.PHASECHK.TRANS64.TRYWAIT P0, [R112+URZ+0x50], R113 ;  /* 0x00005071700065a7 */ /* 0x000ea200080011ff */
[----:B------:R-:W-:Y:S01]  /*6e70*/  BSSY B1, `(.L_x_108) ;  /* 0x0000020000017945 */ /* 0x000fe20003800000 */
[----:B--2---:R-:W-:Y:S03]  /*6e80*/  @P6 SEL R100, RZ, 0x1, !P0 ;  /* 0x00000001ff646807 */ /* 0x004fe60004000000 */
[----:B------:R-:W-:Y:S05]  /*6e90*/  @!P6 BRA `(.L_x_109) ;  /* 0x000000000074e947 */ /* 0x000fea0003800000 */
[----:B------:R-:W-:Y:S01]  /*6ea0*/  ISETP.NE.AND P1, PT, R101, RZ, PT ;  /* 0x000000ff6500720c */ /* 0x000fe20003f25270 */
[----:B------:R-:W2:Y:S01]  /*6eb0*/  S2R R0, SR_CgaCtaId ;  /* 0x0000000000007919 */ /* 0x000ea20000008800 */
[----:B------:R-:W-:Y:S01]  /*6ec0*/  ISETP.NE.AND P0, PT, R100, RZ, PT ;  /* 0x000000ff6400720c */ /* 0x000fe20003f05270 */
[----:B------:R-:W-:Y:S10]  /*6ed0*/  BSSY B0, `(.L_x_110) ;  /* 0x0000008000007945 */ /* 0x000ff40003800000 */
[----:B------:R-:W-:Y:S05]  /*6ee0*/  @P1 IMAD R2, R93, 0x1000, R84 ;  /* 0x000010005d021824 */ /* 0x000fea00078e0254 */
[----:B------:R-:W-:Y:S05]  /*6ef0*/  @P1 IADD3 R4, PT, PT, R2, UR44, RZ ;  /* 0x0000002c02041c10 */ /* 0x000fea000fffe0ff */
[----:B------:R-:W-:Y:S01]  /*6f00*/  @P1 IMAD.IADD R4, R4, 0x1, R103 ;  /* 0x0000000104041824 */ /* 0x000fe200078e0267 */
[----:B------:R-:W-:Y:S06]  /*6f10*/  @P0 BRA `(.L_x_111) ;  /* 0x00000000000c0947 */ /* 0x000fec0003800000 */
[----:B------:R-:W-:Y:S04]  /*6f20*/  SHF.L.U32 R3, R91, 0x1f, RZ ;  /* 0x0000001f5b037819 */ /* 0x000fe800000006ff */
[----:B------:R-:W3:Y:S02]  /*6f30*/  SYNCS.PHASECHK.TRANS64.TRYWAIT P0, [R112+URZ+0x50], R3 ;  /* 0x00005003700075a7 */ /* 0x000ee400080011ff */
[----:B---3--:R-:W-:Y:S05]  /*6f40*/  @!P0 BRA `(.L_x_112) ;  /* 0x0000003000dc8947 */ /* 0x008fea0003800000 */
.L_x_111:
[----:B------:R-:W-:Y:S05]  /*6f50*/  BSYNC B0 ;  /* 0x0000000000007941 */ /* 0x000fea0003800000 */
.L_x_110:
[----:B------:R-:W-:Y:S01]  /*6f60*/  ISETP.NE.AND P0, PT, R101, RZ, PT ;  /* 0x000000ff6500720c */ /* 0x000fe20003f05270 */
[----:B---3--:R-:W-:Y:S02]  /*6f70*/  VIADD R3, R112, 0x70 ;  /* 0x0000007070037836 */ /* 0x008fe40000000000 */
[----:B------:R-:W-:Y:S03]  /*6f80*/  VIADD R93, R93, 0x1 ;  /* 0x000000015d5d7836 */ /* 0x000fe60000000000 */
[----:B--2---:R-:W-:Y:S07]  /*6f90*/  PRMT R0, R0, 0x654, R3 ;  /* 0x0000065400007816 */ /* 0x004fee0000000003 */
[----:B------:R2:W3:Y:S04]  /*6fa0*/  @P0 LDS.128 R72, [R2+UR44+0x200] ;  /* 0x0002002c02480984 */ /* 0x0004e80008000c00 */
[----:B------:R2:W4:Y:S01]  /*6fb0*/  @P0 LDS.128 R76, [R4+0x210] ;  /* 0x00021000044c0984 */ /* 0x0005220000000c00 */
        /* <DEDUP_REMOVED lines=10> */
[----:B--23--:R-:W-:Y:S02]  /*7060*/  LOP3.LUT R91, R91, R0, RZ, 0x3c, !PT ;  /* 0x000000005b5b7212 */ /* 0x00cfe400078e3cff */
.L_x_109:
[----:B------:R-:W-:Y:S05]  /*7070*/  BSYNC B1 ;  /* 0x0000000000017941 */ /* 0x000fea0003800000 */
.L_x_108:
[----:B------:R-:W-:Y:S05]  /*7080*/  VIADD R3, R39, 0x40 ;  /* 0x0000004027037836 */ /* 0x000fea0000000000 */
[----:B------:R-:W-:Y:S04]  /*7090*/  SHF.R.U32.HI R3, RZ, 0x15, R3 ;  /* 0x00000015ff037819 */ /* 0x000fe80000011603 */
[----:B------:R-:W-:Y:S11]  /*70a0*/  LOP3.LUT P0, RZ, R3, 0x3, R86, 0x48, !PT ;  /* 0x0000000303ff7812 */ /* 0x000ff60007804856 */
[----:B------:R-:W-:Y:S02]  /*70b0*/  @!UPT UIADD3 URZ, UPT, UPT, URZ, URZ, URZ ;  /* 0x000000fffffff290 */ /* 0x000fe4000fffe0ff */
[----:B------:R-:W-:Y:S05]  /*70c0*/  @!P0 BRA `(.L_x_113) ;  /* 0x0000000000408947 */ /* 0x000fea0003800000 */
[----:B------:R-:W2:Y:S01]  /*70d0*/  LDCU.64 UR8, c[0x4][0x78] ;  /* 0x01000f00ff0877ac */ /* 0x000ea20008000a00 */
[----:B------:R-:W-:Y:S01]  /*70e0*/  MOV R3, 0x0 ;  /* 0x0000000000037802 */ /* 0x000fe20000000f00 */
[----:B------:R-:W-:Y:S02]  /*70f0*/  HFMA2 R12, -RZ, RZ, 0, 5.9604644775390625e-08 ;  /* 0x00000001ff0c7431 */ /* 0x000fe400000001ff */
[----:B------:R-:W-:Y:S02]  /*7100*/  IMAD.MOV.U32 R8, RZ, RZ, 0x192 ;  /* 0x00000192ff087424 */ /* 0x000fe400078e00ff */
[----:B------:R-:W-:Y:S01]  /*7110*/  IMAD.MOV.U32 R13, RZ, RZ, RZ ;  /* 0x000000ffff0d7224 */ /* 0x000fe200078e00ff */
[----:B------:R-:W3:Y:S01]  /*7120*/  LDCU.64 UR6, c[0x4][0x80] ;  /* 0x01001000ff0677ac */ /* 0x000ee20008000a00 */
[----:B------:R-:W1:Y:S01]  /*7130*/  LDC.64 R2, c[0x4][R3] ;  /* 0x0100000003027b82 */ /* 0x000e620000000a00 */
[----:B------:R-:W5:Y:S01]  /*7140*/  LDCU.64 UR4, c[0x4][0x18] ;  /* 0x01000300ff0477ac */ /* 0x000f620008000a00 */
[----:B--2---:R-:W-:Y:S01]  /*7150*/  MOV R5, UR9 ;  /* 0x0000000900057c02 */ /* 0x004fe20008000f00 */
[----:B------:R-:W-:Y:S01]  /*7160*/  IMAD.U32 R4, RZ, RZ, UR8 ;  /* 0x00000008ff047e24 */ /* 0x000fe2000f8e00ff */
[----:B---3--:R-:W-:Y:S01]  /*7170*/  MOV R7, UR7 ;  /* 0x0000000700077c02 */ /* 0x008fe20008000f00 */
[----:B------:R-:W-:Y:S01]  /*7180*/  IMAD.U32 R6, RZ, RZ, UR6 ;  /* 0x00000006ff067e24 */ /* 0x000fe2000f8e00ff */
[----:B-----5:R-:W-:Y:S01]  /*7190*/  MOV R11, UR5 ;  /* 0x00000005000b7c02 */ /* 0x020fe20008000f00 */
[----:B------:R-:W-:Y:S02]  /*71a0*/  IMAD.U32 R10, RZ, RZ, UR4 ;  /* 0x00000004ff0a7e24 */ /* 0x000fe4000f8e00ff */
[----:B------:R-:W-:Y:S07]  /*71b0*/  LEPC R20, `(.L_x_113) ;  /* 0x000000001014794e */ /* 0x000fee0000000000 */
[----:B-1--4-:R-:W-:Y:S05]  /*71c0*/  CALL.ABS.NOINC R2 ;  /* 0x0000000002007343 */ /* 0x012fea0003c00000 */
.L_x_113:
        /* <DEDUP_REMOVED lines=14> */
[----:B------:R-:W-:Y:S01]  /*72b0*/  F2FP.F16.E4M3.UNPACK_B R54, R75 ;  /* 0x0000004bff36723e */ /* 0x000fe200020006ff */
[----:B------:R-:W-:Y:S01]  /*72c0*/  LDTM.16dp32bit_t0_t15.x32 R4, tmem[UR4+0x40] ;  /* 0x00004004000479ee */ /* 0x000fe20008a80000 */
[----:B------:R-:W2:Y:S01]  /*72d0*/  LDTM.16dp32bit_t16_t31.x32 R4, tmem[UR4+0x60] ;  /* 0x00006004000479ee */ /* 0x000ea20008aa0000 */
[----:B------:R-:W-:Y:S01]  /*72e0*/  HADD2.F32 R46, -RZ, R46.H1_H1 ;  /* 0x3000002eff2e7230 */ /* 0x000fe20000004100 */
[----:B----4-:R-:W-:Y:S01]  /*72f0*/  F2FP.F16.E4M3.UNPACK_B R58, R76 ;  /* 0x0000004cff3a723e */ /* 0x010fe200020006ff */
[--C-:B------:R-:W-:Y:S01]  /*7300*/  HADD2.F32 R49, -RZ, R50.reuse.H0_H0 ;  /* 0x20000032ff317230 */ /* 0x100fe20000004100 */
[----:B------:R-:W-:Y:S01]  /*7310*/  F2FP.F16.E4M3.UNPACK_B R62, R77 ;  /* 0x0000004dff3e723e */ /* 0x000fe200020006ff */
[----:B------:R-:W-:Y:S01]  /*7320*/  HADD2.F32 R50, -RZ, R50.H1_H1 ;  /* 0x30000032ff327230 */ /* 0x000fe20000004100 */
[----:B------:R-:W-:Y:S01]  /*7330*/  F2FP.F16.E4M3.UNPACK_B R66, R78 ;  /* 0x0000004eff42723e */ /* 0x000fe200020006ff */
[--C-:B------:R-:W-:Y:S01]  /*7340*/  HADD2.F32 R53, -RZ, R54.reuse.H0_H0 ;  /* 0x20000036ff357230 */ /* 0x100fe20000004100 */
[----:B------:R-:W-:Y:S01]  /*7350*/  F2FP.F16.E4M3.UNPACK_B R70, R79 ;  /* 0x0000004fff46723e */ /* 0x000fe200020006ff */
[----:B------:R-:W-:Y:S01]  /*7360*/  HADD2.F32 R54, -RZ, R54.H1_H1 ;  /* 0x30000036ff367230 */ /* 0x000fe20000004100 */
[----:B------:R-:W-:Y:S01]  /*7370*/  F2FP.F16.E4M3.UNPACK_B R56, R75.H1 ;  /* 0x0000004bff38723e */ /* 0x000fe200030006ff */
[--C-:B------:R-:W-:Y:S01]  /*7380*/  HADD2.F32 R57, -RZ, R58.reuse.H0_H0 ;  /* 0x2000003aff397230 */ /* 0x100fe20000004100 */
[----:B------:R-:W-:Y:S01]  /*7390*/  F2FP.F16.E4M3.UNPACK_B R60, R76.H1 ;  /* 0x0000004cff3c723e */ /* 0x000fe200030006ff */
[----:B------:R-:W-:Y:S01]  /*73a0*/  HADD2.F32 R58, -RZ, R58.H1_H1 ;  /* 0x3000003aff3a7230 */ /* 0x000fe20000004100 */
[----:B------:R-:W-:Y:S01]  /*73b0*/  F2FP.F16.E4M3.UNPACK_B R64, R77.H1 ;  /* 0x0000004dff40723e */ /* 0x000fe200030006ff */
[--C-:B------:R-:W-:Y:S01]  /*73c0*/  HADD2.F32 R61, -RZ, R62.reuse.H0_H0 ;  /* 0x2000003eff3d7230 */ /* 0x100fe20000004100 */
[----:B------:R-:W-:Y:S01]  /*73d0*/  F2FP.F16.E4M3.UNPACK_B R68, R78.H1 ;  /* 0x0000004eff44723e */ /* 0x000fe200030006ff */
[----:B------:R-:W-:Y:S01]  /*73e0*/  HADD2.F32 R62, -RZ, R62.H1_H1 ;  /* 0x3000003eff3e7230 */ /* 0x000fe20000004100 */
[----:B------:R-:W-:Y:S01]  /*73f0*/  ISETP.NE.AND P0, PT, R97, RZ, PT ;  /* 0x000000ff6100720c */ /* 0x000fe20003f05270 */
[--C-:B------:R-:W-:Y:S01]  /*7400*/  HADD2.F32 R65, -RZ, R66.reuse.H0_H0 ;  /* 0x20000042ff417230 */ /* 0x100fe20000004100 */
[----:B------:R-:W-:Y:S01]  /*7410*/  ISETP.NE.AND P6, PT, R102, RZ, PT ;  /* 0x000000ff6600720c */ /* 0x000fe20003fc5270 */
[----:B------:R-:W-:Y:S02]  /*7420*/  HADD2.F32 R66, -RZ, R66.H1_H1 ;  /* 0x30000042ff427230 */ /* 0x000fe40000004100 */
[--C-:B------:R-:W-:Y:S02]  /*7430*/  HADD2.F32 R69, -RZ, R70.reuse.H0_H0 ;  /* 0x20000046ff457230 */ /* 0x100fe40000004100 */
[C---:B--2---:R-:W-:Y:S01]  /*7440*/  FMUL R0, R38.reuse, R4 ;  /* 0x0000000426007220 */ /* 0x044fe20000400000 */
[C---:B------:R-:W-:Y:S01]  /*7450*/  FMUL R2, R38.reuse, R5 ;  /* 0x0000000526027220 */ /* 0x040fe20000400000 */
[C---:B------:R-:W-:Y:S01]  /*7460*/  FMUL R4, R38.reuse, R8 ;  /* 0x0000000826047220 */ /* 0x040fe20000400000 */
[C---:B------:R-:W-:Y:S01]  /*7470*/  FMUL R5, R38.reuse, R9 ;  /* 0x0000000926057220 */ /* 0x040fe20000400000 */
[C---:B------:R-:W-:Y:S01]  /*7480*/  FFMA R0, R41.reuse, R40, R0 ;  /* 0x0000002829007223 */ /* 0x040fe20000000000 */
[C---:B------:R-:W-:Y:S01]  /*7490*/  FFMA R2, R41.reuse, R43, R2 ;  /* 0x0000002b29027223 */ /* 0x040fe20000000002 */
        /* <DEDUP_REMOVED lines=10> */
[----:B------:R-:W-:Y:S02]  /*7540*/  HADD2.F32 R70, -RZ, R70.H1_H1 ;  /* 0x30000046ff467230 */ /* 0x000fe40000004100 */
[C---:B------:R-:W-:Y:S01]  /*7550*/  FMUL R28, R38.reuse, R32 ;  /* 0x00000020261c7220 */ /* 0x040fe20000400000 */
[C---:B------:R-:W-:Y:S01]  /*7560*/  FMUL R29, R38.reuse, R33 ;  /* 0x00000021261d7220 */ /* 0x040fe20000400000 */
[C---:B------:R-:W-:Y:S01]  /*7570*/  FMUL R3, R38.reuse, R6 ;  /* 0x0000000626037220 */ /* 0x040fe20000400000 */
[C---:B------:R-:W-:Y:S01]  /*7580*/  FMUL R7, R38.reuse, R7 ;  /* 0x0000000726077220 */ /* 0x040fe20000400000 */
[--C-:B------:R-:W-:Y:S02]  /*7590*/  HADD2.F32 R47, -RZ, R48.reuse.H0_H0 ;  /* 0x20000030ff2f7230 */ /* 0x100fe40000004100 */
[C---:B------:R-:W-:Y:S01]  /*75a0*/  FMUL R6, R38.reuse, R10 ;  /* 0x0000000a26067220 */ /* 0x040fe20000400000 */
[C---:B------:R-:W-:Y:S01]  /*75b0*/  FFMA R3, R41.reuse, R42, R3 ;  /* 0x0000002a29037223 */ /* 0x040fe20000000003 */
[----:B------:R-:W-:Y:S02]  /*75c0*/  HADD2.F32 R48, -RZ, R48.H1_H1 ;  /* 0x30000030ff307230 */ /* 0x000fe40000004100 */
[C---:B------:R-:W-:Y:S01]  /*75d0*/  FFMA R7, R41.reuse, R44, R7 ;  /* 0x0000002c29077223 */ /* 0x040fe20000000007 */
[C---:B------:R-:W-:Y:S01]  /*75e0*/  FFMA R4, R41.reuse, R45, R4 ;  /* 0x0000002d29047223 */ /* 0x040fe20000000004 */
[C---:B------:R-:W-:Y:S01]  /*75f0*/  FFMA R5, R41.reuse, R46, R5 ;  /* 0x0000002e29057223 */ /* 0x040fe20000000005 */
[----:B------:R-:W-:Y:S01]  /*7600*/  FFMA R6, R41, R47, R6 ;  /* 0x0000002f29067223 */ /* 0x000fe20000000006 */
[----:B------:R-:W-:Y:S01]  /*7610*/  FMUL R11, R38, R11 ;  /* 0x0000000b260b7220 */ /* 0x000fe20000400000 */
[----:B------:R-:W-:Y:S01]  /*7620*/  F2FP.F16.E4M3.UNPACK_B R40, R79.H1 ;  /* 0x0000004fff28723e */ /* 0x000fe200030006ff */
[--C-:B------:R-:W-:Y:S01]  /*7630*/  HADD2.F32 R51, -RZ, R52.reuse.H0_H0 ;  /* 0x20000034ff337230 */ /* 0x100fe20000004100 */
[----:B-1----:R-:W-:Y:S01]  /*7640*/  F2FP.SATFINITE.E4M3.F32.PACK_AB_MERGE_C R105, R7, R3, RZ ;  /* 0x000000030769723e */ /* 0x002fe200048070ff */
[C---:B------:R-:W-:Y:S01]  /*7650*/  FFMA R11, R41.reuse, R48, R11 ;  /* 0x00000030290b7223 */ /* 0x040fe2000000000b */
[C---:B------:R-:W-:Y:S01]  /*7660*/  FFMA R8, R41.reuse, R49, R8 ;  /* 0x0000003129087223 */ /* 0x040fe20000000008 */
[----:B------:R-:W-:Y:S01]  /*7670*/  FFMA R9, R41, R50, R9 ;  /* 0x0000003229097223 */ /* 0x000fe20000000009 */
[----:B------:R-:W-:Y:S01]  /*7680*/  F2FP.SATFINITE.E4M3.F32.PACK_AB_MERGE_C R104, R2, R0, R105 ;  /* 0x000000000268723e */ /* 0x000fe20004807069 */
[----:B------:R-:W-:Y:S01]  /*7690*/  HADD2.F32 R52, -RZ, R52.H1_H1 ;  /* 0x30000034ff347230 */ /* 0x000fe20000004100 */
[----:B------:R-:W-:Y:S01]  /*76a0*/  F2FP.SATFINITE.E4M3.F32.PACK_AB_MERGE_C R106, R11, R6, RZ ;  /* 0x000000060b6a723e */ /* 0x000fe200048070ff */
[C---:B------:R-:W-:Y:S01]  /*76b0*/  FMUL R10, R38.reuse, R14 ;  /* 0x0000000e260a7220 */ /* 0x040fe20000400000 */
[C---:B------:R-:W-:Y:S01]  /*76c0*/  FMUL R15, R38.reuse, R15 ;  /* 0x0000000f260f7220 */ /* 0x040fe20000400000 */
[--C-:B------:R-:W-:Y:S01]  /*76d0*/  HADD2.F32 R55, -RZ, R56.reuse.H0_H0 ;  /* 0x20000038ff377230 */ /* 0x100fe20000004100 */
[----:B------:R-:W-:Y:S01]  /*76e0*/  F2FP.SATFINITE.E4M3.F32.PACK_AB_MERGE_C R105, R5, R4, R106 ;  /* 0x000000040569723e */ /* 0x000fe2000480706a */
[C---:B------:R-:W-:Y:S01]  /*76f0*/  FFMA R10, R41.reuse, R51, R10 ;  /* 0x00000033290a7223 */ /* 0x040fe2000000000a */
[C---:B------:R-:W-:Y:S01]  /*7700*/  FFMA R15, R41.reuse, R52, R15 ;  /* 0x00000034290f7223 */ /* 0x040fe2000000000f */
[C---:B------:R-:W-:Y:S01]  /*7710*/  FFMA R12, R41.reuse, R53, R12 ;  /* 0x00000035290c7223 */ /* 0x040fe2000000000c */
[C---:B------:R-:W-:Y:S01]  /*7720*/  FFMA R13, R41.reuse, R54, R13 ;  /* 0x00000036290d7223 */ /* 0x040fe2000000000d */
[----:B------:R-:W-:Y:S02]  /*7730*/  HADD2.F32 R56, -RZ, R56.H1_H1 ;  /* 0x30000038ff387230 */ /* 0x000fe40000004100 */
[C---:B------:R-:W-:Y:S01]  /*7740*/  FMUL R14, R38.reuse, R18 ;  /* 0x00000012260e7220 */ /* 0x040fe20000400000 */
[C---:B------:R-:W-:Y:S01]  /*7750*/  FMUL R19, R38.reuse, R19 ;  /* 0x0000001326137220 */ /* 0x040fe20000400000 */
[--C-:B------:R-:W-:Y:S02]  /*7760*/  HADD2.F32 R59, -RZ, R60.reuse.H0_H0 ;  /* 0x2000003cff3b7230 */ /* 0x100fe40000004100 */
[C---:B------:R-:W-:Y:S01]  /*7770*/  FMUL R18, R38.reuse, R22 ;  /* 0x0000001626127220 */ /* 0x040fe20000400000 */
[C---:B------:R-:W-:Y:S01]  /*7780*/  FFMA R14, R41.reuse, R55, R14 ;  /* 0x00000037290e7223 */ /* 0x040fe2000000000e */
[----:B------:R-:W-:Y:S02]  /*7790*/  HADD2.F32 R60, -RZ, R60.H1_H1 ;  /* 0x3000003cff3c7230 */ /* 0x000fe40000004100 */
        /* <DEDUP_REMOVED lines=8> */
[C---:B------:R-:W-:Y:S01]  /*7820*/  FFMA R23, R41.reuse, R60, R23 ;  /* 0x0000003c29177223 */ /* 0x040fe20000000017 */
[C---:B------:R-:W-:Y:S01]  /*7830*/  FMUL R27, R38.reuse, R27 ;  /* 0x0000001b261b7220 */ /* 0x040fe20000400000 */
[C---:B------:R-:W-:Y:S01]  /*7840*/  FFMA R20, R41.reuse, R61, R20 ;  /* 0x0000003d29147223 */ /* 0x040fe20000000014 */
[C---:B------:R-:W-:Y:S01]  /*7850*/  FFMA R21, R41.reuse, R62, R21 ;  /* 0x0000003e29157223 */ /* 0x040fe20000000015 */
[--C-:B------:R-:W-:Y:S02]  /*7860*/  HADD2.F32 R67, -RZ, R68.reuse.H0_H0 ;  /* 0x20000044ff437230 */ /* 0x100fe40000004100 */
[----:B------:R-:W-:Y:S01]  /*7870*/  FFMA R22, R41, R63, R22 ;  /* 0x0000003f29167223 */ /* 0x000fe20000000016 */
[----:B------:R-:W-:Y:S02]  /*7880*/  HADD2.F32 R68, -RZ, R68.H1_H1 ;  /* 0x30000044ff447230 */ /* 0x000fe40000004100 */
[C---:B------:R-:W-:Y:S01]  /*7890*/  FMUL R26, R38.reuse, R30 ;  /* 0x0000001e261a7220 */ /* 0x040fe20000400000 */
[----:B------:R-:W-:Y:S01]  /*78a0*/  F2FP.SATFINITE.E4M3.F32.PACK_AB_MERGE_C R107, R15, R10, RZ ;  /* 0x0000000a0f6b723e */ /* 0x000fe200048070ff */
        /* <DEDUP_REMOVED lines=8> */
[----:B------:R-:W-:Y:S01]  /*7930*/  F2FP.SATFINITE.E4M3.F32.PACK_AB_MERGE_C R106, R9, R8, R107 ;  /* 0x00000008096a723e */ /* 0x000fe2000480706b */
[----:B------:R-:W-:Y:S01]  /*7940*/  FFMA R31, R41, R68, R31 ;  /* 0x00000044291f7223 */ /* 0x000fe2000000001f */
[----:B------:R-:W-:Y:S01]  /*7950*/  FMUL R35, R38, R35 ;  /* 0x0000002326237220 */ /* 0x000fe20000400000 */
[----:B------:R-:W-:Y:S01]  /*7960*/  F2FP.SATFINITE.E4M3.F32.PACK_AB_MERGE_C R107, R19, R14, RZ ;  /* 0x0000000e136b723e */ /* 0x000fe200048070ff */
[C---:B------:R-:W-:Y:S01]  /*7970*/  FFMA R28, R41.reuse, R69, R28 ;  /* 0x00000045291c7223 */ /* 0x040fe2000000001c */
[C---:B------:R-:W-:Y:S01]  /*7980*/  FFMA R29, R41.reuse, R70, R29 ;  /* 0x00000046291d7223 */ /* 0x040fe2000000001d */
[C---:B------:R-:W-:Y:S01]  /*7990*/  FFMA R30, R41.reuse, R43, R30 ;  /* 0x0000002b291e7223 */ /* 0x040fe2000000001e */
[----:B------:R-:W-:Y:S01]  /*79a0*/  FFMA R35, R41, R40, R35 ;  /* 0x0000002829237223 */ /* 0x000fe20000000023 */
        /* <DEDUP_REMOVED lines=21> */
[----:B------:R-:W-:Y:S02]  /*7b00*/  UIADD3 UR4, UP0, UPT, UR62, 0x680, URZ ;  /* 0x000006803e047890 */ /* 0x000fe4000ff1e0ff */
[----:B------:R-:W-:Y:S02]  /*7b10*/  UIADD3 UR9, UPT, UPT, UR49, 0x40, URZ ;  /* 0x0000004031097890 */ /* 0x000fe4000fffe0ff */
[----:B------:R-:W-:Y:S02]  /*7b20*/  UIADD3 UR8, UPT, UPT, UR44, 0x5200, URZ ;  /* 0x000052002c087890 */ /* 0x000fe4000fffe0ff */
[----:B------:R-:W-:Y:S01]  /*7b30*/  UIADD3.X UR5, UPT, UPT, URZ, UR63, URZ, UP0, !UPT ;  /* 0x0000003fff057290 */ /* 0x000fe200087fe4ff */
[----:B------:R-:W-:Y:S01]  /*7b40*/  UMOV UR10, UR50 ;  /* 0x00000032000a7c82 */ /* 0x000fe20008000000 */
[----:B------:R-:W-:Y:S07]  /*7b50*/  UMOV UR11, UR36 ;  /* 0x00000024000b7c82 */ /* 0x000fee0008000000 */
[----:B------:R2:W-:Y:S01]  /*7b60*/  UTMASTG.3D [UR8], [UR4] ;  /* 0x00000008040073b5 */ /* 0x0005e20008010000 */
[----:B------:R0:W-:Y:S01]  /*7b70*/  UTMACMDFLUSH ;  /* 0x00000000000079b7 */ /* 0x0001e20000000000 */
[----:B--2---:R-:W-:Y:S04]  /*7b80*/  DEPBAR.LE SB0, 0x1 ;  /* 0x000080400000791a */ /* 0x004fe80000000000 */
.L_x_115:
[----:B------:R-:W-:Y:S05]  /*7b90*/  BSYNC.RECONVERGENT B0 ;  /* 0x0000000000007941 */ /* 0x000fea0003800200 */
.L_x_114:
        /* <DEDUP_REMOVED lines=16> */
.L_x_119:
[----:B------:R-:W-:Y:S05]  /*7ca0*/  BSYNC B0 ;  /* 0x0000000000007941 */ /* 0x000fea0003800000 */
.L_x_118:
        /* <DEDUP_REMOVED lines=17> */
.L_x_117:
[----:B------:R-:W-:Y:S05]  /*7dc0*/  BSYNC B1 ;  /* 0x0000000000017941 */ /* 0x000fea0003800000 */
.L_x_116:
        /* <DEDUP_REMOVED lines=21> */
.L_x_121:
        /* <DEDUP_REMOVED lines=18> */
[----:B------:R-:W-:Y:S01]  /*8040*/  ISETP.NE.AND P6, PT, R102, RZ, PT ;  /* 0x000000ff6600720c */ /* 0x000fe20003fc5270 */
[--C-:B------:R-:W-:Y:S01]  /*8050*/  HADD2.F32 R49, -RZ, R50.reuse.H0_H0 ;  /* 0x20000032ff317230 */ /* 0x100fe20000004100 */
[----:B----4-:R-:W-:Y:S01]  /*8060*/  F2FP.F16.E4M3.UNPACK_B R58, R76 ;  /* 0x0000004cff3a723e */ /* 0x010fe200020006ff */
[----:B------:R-:W-:Y:S01]  /*8070*/  HADD2.F32 R50, -RZ, R50.H1_H1 ;  /* 0x30000032ff327230 */ /* 0x000fe20000004100 */
[----:B------:R-:W-:Y:S01]  /*8080*/  F2FP.F16.E4M3.UNPACK_B R62, R77 ;  /* 0x0000004dff3e723e */ /* 0x000fe200020006ff */
[--C-:B------:R-:W-:Y:S01]  /*8090*/  HADD2.F32 R53, -RZ, R54.reuse.H0_H0 ;  /* 0x20000036ff357230 */ /* 0x100fe20000004100 */
[----:B------:R-:W-:Y:S01]  /*80a0*/  F2FP.F16.E4M3.UNPACK_B R66, R78 ;  /* 0x0000004eff42723e */ /* 0x000fe200020006ff */
[----:B------:R-:W-:Y:S01]  /*80b0*/  HADD2.F32 R54, -RZ, R54.H1_H1 ;  /* 0x30000036ff367230 */ /* 0x000fe20000004100 */
[----:B------:R-:W-:Y:S01]  /*80c0*/  F2FP.F16.E4M3.UNPACK_B R70, R79 ;  /* 0x0000004fff46723e */ /* 0x000fe200020006ff */
[--C-:B------:R-:W-:Y:S01]  /*80d0*/  HADD2.F32 R57, -RZ, R58.reuse.H0_H0 ;  /* 0x2000003aff397230 */ /* 0x100fe20000004100 */
[----:B------:R-:W-:Y:S01]  /*80e0*/  F2FP.F16.E4M3.UNPACK_B R56, R75.H1 ;  /* 0x0000004bff38723e */ /* 0x000fe200030006ff */
[----:B------:R-:W-:Y:S01]  /*80f0*/  HADD2.F32 R58, -RZ, R58.H1_H1 ;  /* 0x3000003aff3a7230 */ /* 0x000fe20000004100 */
[----:B------:R-:W-:Y:S01]  /*8100*/  F2FP.F16.E4M3.UNPACK_B R60, R76.H1 ;  /* 0x0000004cff3c723e */ /* 0x000fe200030006ff */
[--C-:B------:R-:W-:Y:S01]  /*8110*/  HADD2.F32 R61, -RZ, R62.reuse.H0_H0 ;  /* 0x2000003eff3d7230 */ /* 0x100fe20000004100 */
[----:B------:R-:W-:Y:S01]  /*8120*/  F2FP.F16.E4M3.UNPACK_B R64, R77.H1 ;  /* 0x0000004dff40723e */ /* 0x000fe200030006ff */
[----:B------:R-:W-:Y:S01]  /*8130*/  HADD2.F32 R62, -RZ, R62.H1_H1 ;  /* 0x3000003eff3e7230 */ /* 0x000fe20000004100 */
[----:B------:R-:W-:Y:S01]  /*8140*/  F2FP.F16.E4M3.UNPACK_B R68, R78.H1 ;  /* 0x0000004eff44723e */ /* 0x000fe200030006ff */
        /* <DEDUP_REMOVED lines=112> */
[----:B------:R-:W-:Y:S02]  /*8850*/  UIADD3 UR4, UPT, UPT, UR44, 0x4200, URZ ;  /* 0x000042002c047890 */ /* 0x000fe4000fffe0ff */
[----:B------:R-:W-:Y:S01]  /*8860*/  UIADD3 UR9, UPT, UPT, UR49, 0x80, URZ ;  /* 0x0000008031097890 */ /* 0x000fe2000fffe0ff */
[----:B------:R-:W-:Y:S01]  /*8870*/  UMOV UR10, UR50 ;  /* 0x00000032000a7c82 */ /* 0x000fe20008000000 */
[----:B------:R-:W-:Y:S02]  /*8880*/  UMOV UR11, UR36 ;  /* 0x00000024000b7c82 */ /* 0x000fe40008000000 */
        /* <DEDUP_REMOVED lines=8> */
.L_x_123:
[----:B------:R-:W-:Y:S05]  /*8910*/  BSYNC.RECONVERGENT B0 ;  /* 0x0000000000007941 */ /* 0x000fea0003800200 */
.L_x_122:
        /* <DEDUP_REMOVED lines=16> */
.L_x_127:
[----:B------:R-:W-:Y:S05]  /*8a20*/  BSYNC B0 ;  /* 0x0000000000007941 */ /* 0x000fea0003800000 */
.L_x_126:
        /* <DEDUP_REMOVED lines=17> */
.L_x_125:
[----:B------:R-:W-:Y:S05]  /*8b40*/  BSYNC B1 ;  /* 0x0000000000017941 */ /* 0x000fea0003800000 */
.L_x_124:
        /* <DEDUP_REMOVED lines=21> */
.L_x_129:
[----:B------:R-:W-:Y:S01]  /*8ca0*/  ISETP.NE.AND P0, PT, R97, RZ, PT ;  /* 0x000000ff6100720c */ /* 0x000fe20003f05270 */
[----:B------:R-:W-:Y:S05]  /*8cb0*/  WARPSYNC.ALL ;  /* 0x0000000000007948 */ /* 0x000fea0003800000 */
[----:B------:R-:W-:Y:S01]  /*8cc0*/  R2UR UR4, R39 ;  /* 0x00000000270472ca */ /* 0x000fe200000e0000 */
[----:B------:R-:W2:Y:S01]  /*8cd0*/  S2UR UR6, SR_CgaCtaId ;  /* 0x00000000000679c3 */ /* 0x000ea20000008800 */
[-C--:B------:R-:W-:Y:S01]  /*8ce0*/  F2FP.F16.E4M3.UNPACK_B R42, R72.reuse ;  /* 0x00000048ff2a723e */ /* 0x080fe200020006ff */
[----:B------:R-:W-:Y:S01]  /*8cf0*/  BSSY.RECONVERGENT B0, `(.L_x_130) ;  /* 0x000009b000007945 */ /* 0x000fe20003800200 */
[----:B------:R-:W-:Y:S02]  /*8d00*/  F2FP.F16.E4M3.UNPACK_B R72, R72.H1 ;  /* 0x00000048ff48723e */ /* 0x000fe400030006ff */
[-C--:B------:R-:W-:Y:S01]  /*8d10*/  F2FP.F16.E4M3.UNPACK_B R46, R73.reuse ;  /* 0x00000049ff2e723e */ /* 0x080fe200020006ff */
[--C-:B------:R-:W-:Y:S01]  /*8d20*/  HADD2.F32 R40, -RZ, R42.reuse.H0_H0 ;  /* 0x2000002aff287230 */ /* 0x100fe20000004100 */
[----:B------:R-:W-:Y:S01]  /*8d30*/  F2FP.F16.E4M3.UNPACK_B R73, R73.H1 ;  /* 0x00000049ff49723e */ /* 0x000fe200030006ff */
[----:B------:R-:W-:Y:S01]  /*8d40*/  HADD2.F32 R42, -RZ, R42.H1_H1 ;  /* 0x3000002aff2a7230 */ /* 0x000fe20000004100 */
[-C--:B------:R-:W-:Y:S01]  /*8d50*/  F2FP.F16.E4M3.UNPACK_B R50, R74.reuse ;  /* 0x0000004aff32723e */ /* 0x080fe200020006ff */
[----:B------:R-:W-:Y:S01]  /*8d60*/  HADD2.F32 R43, -RZ, R72.H0_H0 ;  /* 0x20000048ff2b7230 */ /* 0x000fe20000004100 */
[----:B------:R-:W-:Y:S01]  /*8d70*/  F2FP.F16.E4M3.UNPACK_B R74, R74.H1 ;  /* 0x0000004aff4a723e */ /* 0x000fe200030006ff */
[----:B------:R-:W-:Y:S01]  /*8d80*/  LDTM.16dp32bit_t0_t15.x32 R4, tmem[UR4+0xc0] ;  /* 0x0000c004000479ee */ /* 0x000fe20008a80000 */
[----:B------:R-:W3:Y:S01]  /*8d90*/  LDTM.16dp32bit_t16_t31.x32 R4, tmem[UR4+0xe0] ;  /* 0x0000e004000479ee */ /* 0x000ee20008aa0000 */
[----:B------:R-:W-:Y:S01]  /*8da0*/  NOP ;  /* 0x0000000000007918 */ /* 0x000fe20000000000 */
[--C-:B------:R-:W-:Y:S01]  /*8db0*/  HADD2.F32 R45, -RZ, R46.reuse.H0_H0 ;  /* 0x2000002eff2d7230 */ /* 0x100fe20000004100 */
[----:B------:R-:W-:Y:S01]  /*8dc0*/  R2UR UR5, R71 ;  /* 0x00000000470572ca */ /* 0x000fe200000e0000 */
[----:B------:R-:W-:Y:S01]  /*8dd0*/  HADD2.F32 R46, -RZ, R46.H1_H1 ;  /* 0x3000002eff2e7230 */ /* 0x000fe20000004100 */
[----:B------:R-:W-:Y:S01]  /*8de0*/  F2FP.F16.E4M3.UNPACK_B R54, R75 ;  /* 0x0000004bff36723e */ /* 0x000fe200020006ff */
        /* <DEDUP_REMOVED lines=10> */
[----:B------:R-:W-:Y:S01]  /*8e90*/  UIADD3 UR4, UPT, UPT, UR5, 0xe0, URZ ;  /* 0x000000e005047890 */ /* 0x000fe2000fffe0ff */
[----:B------:R-:W-:Y:S01]  /*8ea0*/  HADD2.F32 R59, -RZ, R58.H1_H1 ;  /* 0x3000003aff3b7230 */ /* 0x000fe20000004100 */
[----:B------:R-:W-:Y:S01]  /*8eb0*/  F2FP.F16.E4M3.UNPACK_B R76, R76.H1 ;  /* 0x0000004cff4c723e */ /* 0x000fe200030006ff */
[--C-:B------:R-:W-:Y:S01]  /*8ec0*/  HADD2.F32 R60, -RZ, R62.reuse.H0_H0 ;  /* 0x2000003eff3c7230 */ /* 0x100fe20000004100 */
[----:B------:R-:W-:Y:S01]  /*8ed0*/  F2FP.F16.E4M3.UNPACK_B R77, R77.H1 ;  /* 0x0000004dff4d723e */ /* 0x000fe200030006ff */
[----:B------:R-:W-:Y:S01]  /*8ee0*/  HADD2.F32 R63, -RZ, R62.H1_H1 ;  /* 0x3000003eff3f7230 */ /* 0x000fe20000004100 */
[----:B------:R-:W-:Y:S01]  /*8ef0*/  F2FP.F16.E4M3.UNPACK_B R78, R78.H1 ;  /* 0x0000004eff4e723e */ /* 0x000fe200030006ff */
[--C-:B------:R-:W-:Y:S01]  /*8f00*/  HADD2.F32 R64, -RZ, R66.reuse.H0_H0 ;  /* 0x20000042ff407230 */ /* 0x100fe20000004100 */
[----:B--2---:R-:W-:Y:S01]  /*8f10*/  UPRMT UR4, UR6, 0x654, UR4 ;  /* 0x0000065406047896 */ /* 0x004fe20008000004 */
        /* <DEDUP_REMOVED lines=8> */
[----:B------:R-:W-:Y:S01]  /*8fa0*/  SYNCS.ARRIVE.TRANS64.RED.A1T0 RZ, [UR4], RZ ;  /* 0x000000ffffff79a7 */ /* 0x000fe20008100404 */
[C---:B------:R-:W-:Y:S01]  /*8fb0*/  FMUL R16, R38.reuse, R16 ;  /* 0x0000001026107220 */ /* 0x040fe20000400000 */
[C---:B------:R-:W-:Y:S01]  /*8fc0*/  FMUL R17, R38.reuse, R17 ;  /* 0x0000001126117220 */ /* 0x040fe20000400000 */
[C---:B------:R-:W-:Y:S01]  /*8fd0*/  FMUL R0, R38.reuse, R20 ;  /* 0x0000001426007220 */ /* 0x040fe20000400000 */
[C---:B------:R-:W-:Y:S01]  /*8fe0*/  FMUL R2, R38.reuse, R21 ;  /* 0x0000001526027220 */ /* 0x040fe20000400000 */
[C---:B------:R-:W-:Y:S01]  /*8ff0*/  FMUL R20, R38.reuse, R25 ;  /* 0x0000001926147220 */ /* 0x040fe20000400000 */
[----:B------:R-:W-:Y:S02]  /*9000*/  HADD2.F32 R67, -RZ, R66.H1_H1 ;  /* 0x30000042ff437230 */ /* 0x000fe40000004100 */
[C---:B------:R-:W-:Y:S01]  /*9010*/  FMUL R6, R38.reuse, R6 ;  /* 0x0000000626067220 */ /* 0x040fe20000400000 */
[----:B------:R-:W-:Y:S02]  /*9020*/  HADD2.F32 R44, -RZ, R72.H1_H1 ;  /* 0x30000048ff2c7230 */ /* 0x000fe40000004100 */
[C---:B------:R-:W-:Y:S01]  /*9030*/  FMUL R7, R38.reuse, R7 ;  /* 0x0000000726077220 */ /* 0x040fe20000400000 */
[--C-:B------:R-:W-:Y:S02]  /*9040*/  HADD2.F32 R47, -RZ, R73.reuse.H0_H0 ;  /* 0x20000049ff2f7230 */ /* 0x100fe40000004100 */
[C---:B------:R-:W-:Y:S01]  /*9050*/  FFMA R6, R41.reuse, R43, R6 ;  /* 0x0000002b29067223 */ /* 0x040fe20000000006 */
[--C-:B------:R-:W-:Y:S02]  /*9060*/  HADD2.F32 R40, -RZ, R68.reuse.H0_H0 ;  /* 0x20000044ff287230 */ /* 0x100fe40000004100 */
[C---:B------:R-:W-:Y:S01]  /*9070*/  FFMA R7, R41.reuse, R44, R7 ;  /* 0x0000002c29077223 */ /* 0x040fe20000000007 */
[C---:B------:R-:W-:Y:S01]  /*9080*/  FFMA R8, R41.reuse, R45, R8 ;  /* 0x0000002d29087223 */ /* 0x040fe20000000008 */
[----:B------:R-:W-:Y:S01]  /*9090*/  FFMA R9, R41, R46, R9 ;  /* 0x0000002e29097223 */ /* 0x000fe20000000009 */
[----:B------:R-:W-:Y:S02]  /*90a0*/  HADD2.F32 R43, -RZ, R68.H1_H1 ;  /* 0x30000044ff2b7230 */ /* 0x000fe40000004100 */
[C---:B------:R-:W-:Y:S01]  /*90b0*/  FMUL R10, R38.reuse, R10 ;  /* 0x0000000a260a7220 */ /* 0x040fe20000400000 */
[----:B------:R-:W-:Y:S01]  /*90c0*/  HADD2.F32 R48, -RZ, R73.H1_H1 ;  /* 0x30000049ff307230 */ /* 0x000fe20000004100 */
[----:B------:R-:W-:Y:S01]  /*90d0*/  F2FP.SATFINITE.E4M3.F32.PACK_AB_MERGE_C R100, R7, R6, RZ ;  /* 0x000000060764723e */ /* 0x000fe200048070ff */
[C---:B------:R-:W-:Y:S01]  /*90e0*/  FMUL R7, R38.reuse, R24 ;  /* 0x0000001826077220 */ /* 0x040fe20000400000 */
[----:B------:R-:W-:Y:S01]  /*90f0*/  FFMA R10, R41, R47, R10 ;  /* 0x0000002f290a7223 */ /* 0x000fe2000000000a */
[C---:B------:R-:W-:Y:S01]  /*9100*/  FMUL R24, R38.reuse, R29 ;  /* 0x0000001d26187220 */ /* 0x040fe20000400000 */
[----:B------:R-:W-:Y:S01]  /*9110*/  F2FP.SATFINITE.E4M3.F32.PACK_AB_MERGE_C R100, R5, R4, R100 ;  /* 0x000000040564723e */ /* 0x000fe20004807064 */
[C---:B------:R-:W-:Y:S01]  /*9120*/  FMUL R11, R38.reuse, R11 ;  /* 0x0000000b260b7220 */ /* 0x040fe20000400000 */
[--C-:B------:R-:W-:Y:S02]  /*9130*/  HADD2.F32 R51, -RZ, R74.reuse.H0_H0 ;  /* 0x2000004aff337230 */ /* 0x100fe40000004100 */
[C---:B------:R-:W-:Y:S01]  /*9140*/  FMUL R14, R38.reuse, R14 ;  /* 0x0000000e260e7220 */ /* 0x040fe20000400000 */
[----:B------:R-:W-:Y:S02]  /*9150*/  HADD2.F32 R52, -RZ, R74.H1_H1 ;  /* 0x3000004aff347230 */ /* 0x000fe40000004100 */
[C---:B------:R-:W-:Y:S01]  /*9160*/  FFMA R11, R41.reuse, R48, R11 ;  /* 0x00000030290b7223 */ /* 0x040fe2000000000b */
[C---:B------:R-:W-:Y:S01]  /*9170*/  FFMA R12, R41.reuse, R49, R12 ;  /* 0x00000031290c7223 */ /* 0x040fe2000000000c */
[C---:B------:R-:W-:Y:S01]  /*9180*/  FFMA R13, R41.reuse, R50, R13 ;  /* 0x00000032290d7223 */ /* 0x040fe2000000000d */
[----:B------:R-:W-:Y:S01]  /*9190*/  FFMA R14, R41, R51, R14 ;  /* 0x00000033290e7223 */ /* 0x000fe2000000000e */
[C---:B------:R-:W-:Y:S01]  /*91a0*/  FMUL R15, R38.reuse, R15 ;  /* 0x0000000f260f7220 */ /* 0x040fe20000400000 */
[--C-:B------:R-:W-:Y:S01]  /*91b0*/  HADD2.F32 R55, -RZ, R75.reuse.H0_H0 ;  /* 0x2000004bff377230 */ /* 0x100fe20000004100 */
[----:B------:R-:W-:Y:S01]  /*91c0*/  F2FP.SATFINITE.E4M3.F32.PACK_AB_MERGE_C R101, R11, R10, RZ ;  /* 0x0000000a0b65723e */ /* 0x000fe200048070ff */
[----:B------:R-:W-:Y:S02]  /*91d0*/  HADD2.F32 R56, -RZ, R75.H1_H1 ;  /* 0x3000004bff387230 */ /* 0x000fe40000004100 */
[C---:B------:R-:W-:Y:S01]  /*91e0*/  FFMA R15, R41.reuse, R52, R15 ;  /* 0x00000034290f7223 */ /* 0x040fe2000000000f */
[----:B------:R-:W-:Y:S01]  /*91f0*/  FFMA R16, R41, R53, R16 ;  /* 0x0000003529107223 */ /* 0x000fe20000000010 */
[----:B------:R-:W-:Y:S01]  /*9200*/  F2FP.SATFINITE.E4M3.F32.PACK_AB_MERGE_C R101, R9, R8, R101 ;  /* 0x000000080965723e */ /* 0x000fe20004807065 */
[----:B------:R-:W-:Y:S01]  /*9210*/  FFMA R17, R41, R54, R17 ;  /* 0x0000003629117223 */ /* 0x000fe20000000011 */
[C---:B------:R-:W-:Y:S01]  /*9220*/  FMUL R18, R38.reuse, R18 ;  /* 0x0000001226127220 */ /* 0x040fe20000400000 */
[----:B------:R-:W-:Y:S01]  /*9230*/  F2FP.SATFINITE.E4M3.F32.PACK_AB_MERGE_C R102, R15, R14, RZ ;  /* 0x0000000e0f66723e */ /* 0x000fe200048070ff */
[C---:B------:R-:W-:Y:S01]  /*9240*/  FMUL R19, R38.reuse, R19 ;  /* 0x0000001326137220 */ /* 0x040fe20000400000 */
[--C-:B------:R-:W-:Y:S02]  /*9250*/  HADD2.F32 R58, -RZ, R76.reuse.H0_H0 ;  /* 0x2000004cff3a7230 */ /* 0x100fe40000004100 */
[----:B------:R-:W-:Y:S01]  /*9260*/  FFMA R18, R41, R55, R18 ;  /* 0x0000003729127223 */ /* 0x000fe20000000012 */
[----:B------:R-:W-:Y:S01]  /*9270*/  F2FP.SATFINITE.E4M3.F32.PACK_AB_MERGE_C R102, R13, R12, R102 ;  /* 0x0000000c0d66723e */ /* 0x000fe20004807066 */
[C---:B------:R-:W-:Y:S01]  /*9280*/  FFMA R19, R41.reuse, R56, R19 ;  /* 0x0000003829137223 */ /* 0x040fe20000000013 */
[----:B------:R-:W-:Y:S02]  /*9290*/  HADD2.F32 R61, -RZ, R76.H1_H1 ;  /* 0x3000004cff3d7230 */ /* 0x000fe40000004100 */
[C---:B------:R-:W-:Y:S01]  /*92a0*/  FMUL R3, R38.reuse, R22 ;  /* 0x0000001626037220 */ /* 0x040fe20000400000 */
        /* <DEDUP_REMOVED lines=10> */
[C---:B------:R-:W-:Y:S01]  /*9350*/  FMUL R23, R38.reuse, R28 ;  /* 0x0000001c26177220 */ /* 0x040fe20000400000 */
[----:B------:R-:W-:Y:S01]  /*9360*/  F2FP.F16.E4M3.UNPACK_B R79, R79.H1 ;  /* 0x0000004fff4f723e */ /* 0x000fe200030006ff */
        /* <DEDUP_REMOVED lines=9> */
[C---:B------:R-:W-:Y:S01]  /*9400*/  FFMA R24, R41.reuse, R67, R24 ;  /* 0x0000004329187223 */ /* 0x040fe20000000018 */
[C---:B------:R-:W-:Y:S01]  /*9410*/  FMUL R28, R38.reuse, R33 ;  /* 0x00000021261c7220 */ /* 0x040fe20000400000 */
[--C-:B------:R-:W-:Y:S02]  /*9420*/  HADD2.F32 R42, -RZ, R79.reuse.H0_H0 ;  /* 0x2000004fff2a7230 */ /* 0x100fe40000004100 */
[C---:B------:R-:W-:Y:S01]  /*9430*/  FFMA R25, R41.reuse, R66, R25 ;  /* 0x0000004229197223 */ /* 0x040fe20000000019 */
[----:B------:R-:W-:Y:S02]  /*9440*/  HADD2.F32 R71, -RZ, R79.H1_H1 ;  /* 0x3000004fff477230 */ /* 0x000fe40000004100 */
[C---:B------:R-:W-:Y:S01]  /*9450*/  FMUL R29, R38.reuse, R34 ;  /* 0x00000022261d7220 */ /* 0x040fe20000400000 */
        /* <DEDUP_REMOVED lines=9> */
[----:B-1----:R-:W-:Y:S01]  /*94f0*/  F2FP.SATFINITE.E4M3.F32.PACK_AB_MERGE_C R105, R22, R21, RZ ;  /* 0x000000151669723e */ /* 0x002fe200048070ff */
[----:B------:R1:W-:Y:S01]  /*9500*/  STS.128 [R84+UR44+0x5200], R100 ;  /* 0x0052006454007988 */ /* 0x0003e20008000c2c */
[----:B------:R-:W-:Y:S02]  /*9510*/  F2FP.SATFINITE.E4M3.F32.PACK_AB_MERGE_C R64, R26, R25, RZ ;  /* 0x000000191a40723e */ /* 0x000fe400048070ff */
[----:B------:R-:W-:Y:S02]  /*9520*/  F2FP.SATFINITE.E4M3.F32.PACK_AB_MERGE_C R67, R30, R29, RZ ;  /* 0x0000001d1e43723e */ /* 0x000fe400048070ff */
[----:B------:R-:W-:Y:S02]  /*9530*/  F2FP.SATFINITE.E4M3.F32.PACK_AB_MERGE_C R104, R2, R0, R3 ;  /* 0x000000000268723e */ /* 0x000fe40004807003 */
[----:B------:R-:W-:Y:S02]  /*9540*/  F2FP.SATFINITE.E4M3.F32.PACK_AB_MERGE_C R105, R20, R7, R105 ;  /* 0x000000071469723e */ /* 0x000fe40004807069 */
[----:B------:R-:W-:Y:S02]  /*9550*/  F2FP.SATFINITE.E4M3.F32.PACK_AB_MERGE_C R106, R24, R23, R64 ;  /* 0x00000017186a723e */ /* 0x000fe40004807040 */
[----:B------:R-:W-:Y:S02]  /*9560*/  F2FP.SATFINITE.E4M3.F32.PACK_AB_MERGE_C R107, R28, R27, R67 ;  /* 0x0000001b1c6b723e */ /* 0x000fe40004807043 */
[----:B------:R-:W-:Y:S03]  /*9570*/  IADD3 R36, PT, PT, R36, 0x1, RZ ;  /* 0x0000000124247810 */ /* 0x000fe60007ffe0ff */
        /* <DEDUP_REMOVED lines=18> */
.L_x_131:
[----:B------:R-:W-:Y:S05]  /*96a0*/  BSYNC.RECONVERGENT B0 ;  /* 0x0000000000007941 */ /* 0x000fea0003800200 */
.L_x_130:
[----:B------:R-:W-:Y:S01]  /*96b0*/  R2UR UR4, R87 ;  /* 0x00000000570472ca */ /* 0x000fe200000e0000 */
[----:B------:R-:W-:Y:S01]  /*96c0*/  BAR.SYNC.DEFER_BLOCKING 0x1, 0x80 ;  /* 0x0042000000007b1d */ /* 0x000fe20000010000 */
[C---:B------:R-:W-:Y:S01]  /*96d0*/  ISETP.NE.AND P0, PT, R89.reuse, 0x2, PT ;  /* 0x000000025900780c */ /* 0x040fe20003f05270 */
[----:B------:R-:W-:Y:S01]  /*96e0*/  UISETP.NE.AND UP0, UPT, UR45, URZ, UPT ;  /* 0x000000ff2d00728c */ /* 0x000fe2000bf05270 */
[----:B------:R-:W-:Y:S01]  /*96f0*/  ISETP.NE.AND P1, PT, R36, 0x4, PT ;  /* 0x000000042400780c */ /* 0x000fe20003f25270 */
[----:B------:R-:W-:Y:S01]  /*9700*/  UIADD3 UR20, UPT, UPT, UR37, UR59, URZ ;  /* 0x0000003b25147290 */ /* 0x000fe2000fffe0ff */
[----:B------:R-:W-:Y:S02]  /*9710*/  SEL R5, RZ, 0x1, P0 ;  /* 0x00000001ff057807 */ /* 0x000fe40000000000 */
[----:B------:R-:W-:Y:S02]  /*9720*/  SEL R3, RZ, 0x1, P1 ;  /* 0x00000001ff037807 */ /* 0x000fe40000800000 */
[----:B------:R-:W-:Y:S02]  /*9730*/  LOP3.LUT R92, R92, R5, RZ, 0x3c, !PT ;  /* 0x000000055c5c7212 */ /* 0x000fe400078e3cff */
[----:B------:R-:W-:Y:S01]  /*9740*/  LOP3.LUT R94, R94, R3, RZ, 0x3c, !PT ;  /* 0x000000035e5e7212 */ /* 0x000fe200078e3cff */
[----:B------:R-:W-:Y:S01]  /*9750*/  UIADD3 UR16, UPT, UPT, UR38, UR4, URZ ;  /* 0x0000000426107290 */ /* 0x000fe2000fffe0ff */
[----:B------:R-:W-:Y:S02]  /*9760*/  SEL R89, R89, RZ, P0 ;  /* 0x000000ff59597207 */ /* 0x000fe40000000000 */
[----:B------:R-:W-:Y:S01]  /*9770*/  SEL R36, R36, RZ, P1 ;  /* 0x000000ff24247207 */ /* 0x000fe20000800000 */
[----:B------:R-:W-:Y:S01]  /*9780*/  UMOV UR36, UR58 ;  /* 0x0000003a00247c82 */ /* 0x000fe20008000000 */
[----:B------:R-:W-:Y:S07]  /*9790*/  BRA.U UP0, `(.L_x_132) ;  /* 0xffffffb900e07547 */ /* 0x000fee000b83ffff */
[----:B------:R-:W-:Y:S05]  /*97a0*/  EXIT ;  /* 0x000000000000794d */ /* 0x000fea0003800000 */
.L_x_24:
[----:B--2---:R2:W3:Y:S02]  /*97b0*/  SYNCS.PHASECHK.TRANS64.TRYWAIT P0, [R0+URZ+0x110], R3 ;  /* 0x00011003000075a7 */ /* 0x0044e400080011ff */
[----:B---3--:R-:W-:Y:S05]  /*97c0*/  @!P0 NANOSLEEP.SYNCS 0x989680 ;  /* 0x009896800000895d */ /* 0x008fea0003900000 */
[----:B------:R-:W3:Y:S02]  /*97d0*/  @!P0 SYNCS.PHASECHK.TRANS64 P0, [R0+URZ+0x110], R3 ;  /* 0x00011003000085a7 */ /* 0x000ee400080010ff */
[----:B---3--:R-:W-:Y:S05]  /*97e0*/  @!P0 BRA `(.L_x_24) ;  /* 0xfffffffc00f08947 */ /* 0x008fea000383ffff */
[----:B------:R-:W-:Y:S05]  /*97f0*/  BRA `(.L_x_133) ;  /* 0xffffff80003c7947 */ /* 0x000fea000383ffff */
.L_x_27:
[----:B--2---:R-:W-:-:S07]  /*9800*/  MOV R0, UR33 ;  /* 0x0000002100007c02 */ /* 0x004fce0008000f00 */
.L_x_134:
[----:B--2---:R2:W3:Y:S02]  /*9810*/  SYNCS.PHASECHK.TRANS64.TRYWAIT P0, [R0+URZ+0x28], R3 ;  /* 0x00002803000075a7 */ /* 0x0044e400080011ff */
[----:B---3--:R-:W-:Y:S05]  /*9820*/  @!P0 NANOSLEEP.SYNCS 0x989680 ;  /* 0x009896800000895d */ /* 0x008fea0003900000 */
[----:B------:R-:W3:Y:S02]  /*9830*/  @!P0 SYNCS.PHASECHK.TRANS64 P0, [R0+URZ+0x28], R3 ;  /* 0x00002803000085a7 */ /* 0x000ee400080010ff */
[----:B---3--:R-:W-:Y:S05]  /*9840*/  @!P0 BRA `(.L_x_134) ;  /* 0xfffffffc00f08947 */ /* 0x008fea000383ffff */
[----:B------:R-:W-:Y:S05]  /*9850*/  BRA `(.L_x_26) ;  /* 0xffffff80007c7947 */ /* 0x000fea000383ffff */
.L_x_34:
[----:B-1----:R-:W-:-:S07]  /*9860*/  MOV R0, UR17 ;  /* 0x0000001100007c02 */ /* 0x002fce0008000f00 */
.L_x_135:
[----:B-1----:R1:W2:Y:S02]  /*9870*/  SYNCS.PHASECHK.TRANS64.TRYWAIT P0, [R0+URZ+0x28], R3 ;  /* 0x00002803000075a7 */ /* 0x0022a400080011ff */
[----:B--2---:R-:W-:Y:S05]  /*9880*/  @!P0 NANOSLEEP.SYNCS 0x989680 ;  /* 0x009896800000895d */ /* 0x004fea0003900000 */
[----:B------:R-:W2:Y:S02]  /*9890*/  @!P0 SYNCS.PHASECHK.TRANS64 P0, [R0+URZ+0x28], R3 ;  /* 0x00002803000085a7 */ /* 0x000ea400080010ff */
[----:B--2---:R-:W-:Y:S05]  /*98a0*/  @!P0 BRA `(.L_x_135) ;  /* 0xfffffffc00f08947 */ /* 0x004fea000383ffff */
[----:B------:R-:W-:Y:S05]  /*98b0*/  BRA `(.L_x_33) ;  /* 0xffffff8400387947 */ /* 0x000fea000383ffff */
.L_x_39:
[----:B-1----:R1:W2:Y:S02]  /*98c0*/  SYNCS.PHASECHK.TRANS64.TRYWAIT P0, [R3+URZ+0xa0], R0 ;  /* 0x0000a000030075a7 */ /* 0x0022a400080011ff */
[----:B--2---:R-:W-:Y:S05]  /*98d0*/  @!P0 NANOSLEEP.SYNCS 0x989680 ;  /* 0x009896800000895d */ /* 0x004fea0003900000 */
[----:B------:R-:W2:Y:S02]  /*98e0*/  @!P0 SYNCS.PHASECHK.TRANS64 P0, [R3+URZ+0xa0], R0 ;  /* 0x0000a000030085a7 */ /* 0x000ea400080010ff */
[----:B--2---:R-:W-:Y:S05]  /*98f0*/  @!P0 BRA `(.L_x_39) ;  /* 0xfffffffc00f08947 */ /* 0x004fea000383ffff */
[----:B------:R-:W-:Y:S05]  /*9900*/  BRA `(.L_x_136) ;  /* 0xffffff8400d87947 */ /* 0x000fea000383ffff */
.L_x_43:
[----:B-1----:R-:W-:-:S07]  /*9910*/  MOV R0, UR4 ;  /* 0x0000000400007c02 */ /* 0x002fce0008000f00 */
.L_x_137:
[----:B-1----:R1:W2:Y:S02]  /*9920*/  SYNCS.PHASECHK.TRANS64.TRYWAIT P0, [R0+URZ], R3 ;  /* 0x00000003000075a7 */ /* 0x0022a400080011ff */
[----:B--2---:R-:W-:Y:S05]  /*9930*/  @!P0 NANOSLEEP.SYNCS 0x989680 ;  /* 0x009896800000895d */ /* 0x004fea0003900000 */
[----:B------:R-:W2:Y:S02]  /*9940*/  @!P0 SYNCS.PHASECHK.TRANS64 P0, [R0+URZ], R3 ;  /* 0x00000003000085a7 */ /* 0x000ea400080010ff */
[----:B--2---:R-:W-:Y:S05]  /*9950*/  @!P0 BRA `(.L_x_137) ;  /* 0xfffffffc00f08947 */ /* 0x004fea000383ffff */
[----:B------:R-:W-:Y:S05]  /*9960*/  BRA `(.L_x_138) ;  /* 0xffffff8c00807947 */ /* 0x000fea000383ffff */
.L_x_44:
[----:B------:R-:W-:-:S07]  /*9970*/  MOV R0, UR5 ;  /* 0x0000000500007c02 */ /* 0x000fce0008000f00 */
.L_x_139:
[----:B-1----:R1:W2:Y:S02]  /*9980*/  SYNCS.PHASECHK.TRANS64.TRYWAIT P0, [R0+URZ], R3 ;  /* 0x00000003000075a7 */ /* 0x0022a400080011ff */
[----:B--2---:R-:W-:Y:S05]  /*9990*/  @!P0 NANOSLEEP.SYNCS 0x989680 ;  /* 0x009896800000895d */ /* 0x004fea0003900000 */
[----:B------:R-:W2:Y:S02]  /*99a0*/  @!P0 SYNCS.PHASECHK.TRANS64 P0, [R0+URZ], R3 ;  /* 0x00000003000085a7 */ /* 0x000ea400080010ff */
[----:B--2---:R-:W-:Y:S05]  /*99b0*/  @!P0 BRA `(.L_x_139) ;  /* 0xfffffffc00f08947 */ /* 0x004fea000383ffff */
[----:B------:R-:W-:Y:S05]  /*99c0*/  BRA `(.L_x_140) ;  /* 0xffffff8c008c7947 */ /* 0x000fea000383ffff */
.L_x_45:
[----:B------:R-:W-:-:S07]  /*99d0*/  MOV R0, UR5 ;  /* 0x0000000500007c02 */ /* 0x000fce0008000f00 */
.L_x_141:
[----:B-1----:R1:W2:Y:S02]  /*99e0*/  SYNCS.PHASECHK.TRANS64.TRYWAIT P0, [R0+URZ], R3 ;  /* 0x00000003000075a7 */ /* 0x0022a400080011ff */
[----:B--2---:R-:W-:Y:S05]  /*99f0*/  @!P0 NANOSLEEP.SYNCS 0x989680 ;  /* 0x009896800000895d */ /* 0x004fea0003900000 */
[----:B------:R-:W2:Y:S02]  /*9a00*/  @!P0 SYNCS.PHASECHK.TRANS64 P0, [R0+URZ], R3 ;  /* 0x00000003000085a7 */ /* 0x000ea400080010ff */
[----:B--2---:R-:W-:Y:S05]  /*9a10*/  @!P0 BRA `(.L_x_141) ;  /* 0xfffffffc00f08947 */ /* 0x004fea000383ffff */
[----:B------:R-:W-:Y:S05]  /*9a20*/  BRA `(.L_x_142) ;  /* 0xffffff8c00987947 */ /* 0x000fea000383ffff */
.L_x_46:
[----:B------:R-:W-:-:S07]  /*9a30*/  MOV R0, UR5 ;  /* 0x0000000500007c02 */ /* 0x000fce0008000f00 */
.L_x_143:
[----:B-1----:R1:W2:Y:S02]  /*9a40*/  SYNCS.PHASECHK.TRANS64.TRYWAIT P0, [R0+URZ], R3 ;  /* 0x00000003000075a7 */ /* 0x0022a400080011ff */
[----:B--2---:R-:W-:Y:S05]  /*9a50*/  @!P0 NANOSLEEP.SYNCS 0x989680 ;  /* 0x009896800000895d */ /* 0x004fea0003900000 */
[----:B------:R-:W2:Y:S02]  /*9a60*/  @!P0 SYNCS.PHASECHK.TRANS64 P0, [R0+URZ], R3 ;  /* 0x00000003000085a7 */ /* 0x000ea400080010ff */
[----:B--2---:R-:W-:Y:S05]  /*9a70*/  @!P0 BRA `(.L_x_143) ;  /* 0xfffffffc00f08947 */ /* 0x004fea000383ffff */
[----:B------:R-:W-:Y:S05]  /*9a80*/  BRA `(.L_x_144) ;  /* 0xffffff8c00a47947 */ /* 0x000fea000383ffff */
.L_x_49:
[----:B-1----:R1:W2:Y:S02]  /*9a90*/  SYNCS.PHASECHK.TRANS64.TRYWAIT P0, [R2+URZ+0x100], R5 ;  /* 0x00010005020075a7 */ /* 0x0022a400080011ff */
[----:B--2---:R-:W-:Y:S05]  /*9aa0*/  @!P0 NANOSLEEP.SYNCS 0x989680 ;  /* 0x009896800000895d */ /* 0x004fea0003900000 */
[----:B------:R-:W2:Y:S02]  /*9ab0*/  @!P0 SYNCS.PHASECHK.TRANS64 P0, [R2+URZ+0x100], R5 ;  /* 0x00010005020085a7 */ /* 0x000ea400080010ff */
[----:B--2---:R-:W-:Y:S05]  /*9ac0*/  @!P0 BRA `(.L_x_49) ;  /* 0xfffffffc00f08947 */ /* 0x004fea000383ffff */
[----:B------:R-:W-:Y:S05]  /*9ad0*/  BRA `(.L_x_145) ;  /* 0xffffff9000087947 */ /* 0x000fea000383ffff */
.L_x_50:
[----:B------:R-:W-:-:S07]  /*9ae0*/  MOV R2, UR4 ;  /* 0x0000000400027c02 */ /* 0x000fce0008000f00 */
.L_x_146:
[----:B-1----:R1:W2:Y:S02]  /*9af0*/  SYNCS.PHASECHK.TRANS64.TRYWAIT P0, [R2+URZ+0xb0], R5 ;  /* 0x0000b005020075a7 */ /* 0x0022a400080011ff */
[----:B--2---:R-:W-:Y:S05]  /*9b00*/  @!P0 NANOSLEEP.SYNCS 0x989680 ;  /* 0x009896800000895d */ /* 0x004fea0003900000 */
[----:B------:R-:W2:Y:S02]  /*9b10*/  @!P0 SYNCS.PHASECHK.TRANS64 P0, [R2+URZ+0xb0], R5 ;  /* 0x0000b005020085a7 */ /* 0x000ea400080010ff */
[----:B--2---:R-:W-:Y:S05]  /*9b20*/  @!P0 BRA `(.L_x_146) ;  /* 0xfffffffc00f08947 */ /* 0x004fea000383ffff */
[----:B------:R-:W-:Y:S05]  /*9b30*/  BRA `(.L_x_147) ;  /* 0xffffff9000187947 */ /* 0x000fea000383ffff */
.L_x_51:
[----:B-1----:R1:W2:Y:S02]  /*9b40*/  SYNCS.PHASECHK.TRANS64.TRYWAIT P1, [R2+URZ+0xa0], R5 ;  /* 0x0000a005020075a7 */ /* 0x0022a400080211ff */
[----:B--2---:R-:W-:Y:S05]  /*9b50*/  @!P1 NANOSLEEP.SYNCS 0x989680 ;  /* 0x009896800000995d */ /* 0x004fea0003900000 */
[----:B------:R-:W2:Y:S02]  /*9b60*/  @!P1 SYNCS.PHASECHK.TRANS64 P1, [R2+URZ+0xa0], R5 ;  /* 0x0000a005020095a7 */ /* 0x000ea400080210ff */
[----:B--2---:R-:W-:Y:S05]  /*9b70*/  @!P1 BRA `(.L_x_51) ;  /* 0xfffffffc00f09947 */ /* 0x004fea000383ffff */
[----:B------:R-:W-:Y:S05]  /*9b80*/  BRA `(.L_x_148) ;  /* 0xffffff9000487947 */ /* 0x000fea000383ffff */
.L_x_54:
[----:B------:R-:W-:-:S07]  /*9b90*/  MOV R0, UR4 ;  /* 0x0000000400007c02 */ /* 0x000fce0008000f00 */
.L_x_149:
[----:B-1----:R1:W2:Y:S02]  /*9ba0*/  SYNCS.PHASECHK.TRANS64.TRYWAIT P0, [R0+URZ+0xb0], R3 ;  /* 0x0000b003000075a7 */ /* 0x0022a400080011ff */
[----:B--2---:R-:W-:Y:S05]  /*9bb0*/  @!P0 NANOSLEEP.SYNCS 0x989680 ;  /* 0x009896800000895d */ /* 0x004fea0003900000 */
[----:B------:R-:W2:Y:S02]  /*9bc0*/  @!P0 SYNCS.PHASECHK.TRANS64 P0, [R0+URZ+0xb0], R3 ;  /* 0x0000b003000085a7 */ /* 0x000ea400080010ff */
[----:B--2---:R-:W-:Y:S05]  /*9bd0*/  @!P0 BRA `(.L_x_149) ;  /* 0xfffffffc00f08947 */ /* 0x004fea000383ffff */
[----:B------:R-:W-:Y:S05]  /*9be0*/  BRA `(.L_x_53) ;  /* 0xffffff90009c7947 */ /* 0x000fea000383ffff */
.L_x_61:
[----:B-1----:R1:W2:Y:S02]  /*9bf0*/  SYNCS.PHASECHK.TRANS64.TRYWAIT P1, [R0+URZ+0xa0], R5 ;  /* 0x0000a005000075a7 */ /* 0x0022a400080211ff */
[----:B--2---:R-:W-:Y:S05]  /*9c00*/  @!P1 NANOSLEEP.SYNCS 0x989680 ;  /* 0x009896800000995d */ /* 0x004fea0003900000 */
[----:B------:R-:W2:Y:S02]  /*9c10*/  @!P1 SYNCS.PHASECHK.TRANS64 P1, [R0+URZ+0xa0], R5 ;  /* 0x0000a005000095a7 */ /* 0x000ea400080210ff */
[----:B--2---:R-:W-:Y:S05]  /*9c20*/  @!P1 BRA `(.L_x_61) ;  /* 0xfffffffc00f09947 */ /* 0x004fea000383ffff */
[----:B------:R-:W-:Y:S05]  /*9c30*/  BRA `(.L_x_150) ;  /* 0xffffff9800147947 */ /* 0x000fea000383ffff */
.L_x_62:
[----:B------:R-:W-:-:S07]  /*9c40*/  MOV R3, UR31 ;  /* 0x0000001f00037c02 */ /* 0x000fce0008000f00 */
.L_x_151:
[----:B-1----:R1:W2:Y:S02]  /*9c50*/  SYNCS.PHASECHK.TRANS64.TRYWAIT P0, [R3+URZ+0xe0], R0 ;  /* 0x0000e000030075a7 */ /* 0x0022a400080011ff */
[----:B--2---:R-:W-:Y:S05]  /*9c60*/  @!P0 NANOSLEEP.SYNCS 0x989680 ;  /* 0x009896800000895d */ /* 0x004fea0003900000 */
[----:B------:R-:W2:Y:S02]  /*9c70*/  @!P0 SYNCS.PHASECHK.TRANS64 P0, [R3+URZ+0xe0], R0 ;  /* 0x0000e000030085a7 */ /* 0x000ea400080010ff */
[----:B--2---:R-:W-:Y:S05]  /*9c80*/  @!P0 BRA `(.L_x_151) ;  /* 0xfffffffc00f08947 */ /* 0x004fea000383ffff */
[----:B------:R-:W-:Y:S05]  /*9c90*/  BRA `(.L_x_152) ;  /* 0xffffff9800647947 */ /* 0x000fea000383ffff */
.L_x_65:
[----:B------:R-:W-:Y:S07]  /*9ca0*/  MOV R0, UR5 ;  /* 0x0000000500007c02 */ /* 0x000fee0008000f00 */
.L_x_153:
[----:B-1----:R1:W2:Y:S02]  /*9cb0*/  SYNCS.PHASECHK.TRANS64.TRYWAIT P0, [R0+URZ], R3 ;  /* 0x00000003000075a7 */ /* 0x0022a400080011ff */
[----:B--2---:R-:W-:Y:S05]  /*9cc0*/  @!P0 NANOSLEEP.SYNCS 0x989680 ;  /* 0x009896800000895d */ /* 0x004fea0003900000 */
[----:B------:R-:W2:Y:S02]  /*9cd0*/  @!P0 SYNCS.PHASECHK.TRANS64 P0, [R0+URZ], R3 ;  /* 0x00000003000085a7 */ /* 0x000ea400080010ff */
[----:B--2---:R-:W-:Y:S05]  /*9ce0*/  @!P0 BRA `(.L_x_153) ;  /* 0xfffffffc00f08947 */ /* 0x004fea000383ffff */
[----:B------:R-:W-:Y:S05]  /*9cf0*/  BRA `(.L_x_64) ;  /* 0xffffff9800807947 */ /* 0x000fea000383ffff */
.L_x_68:
[----:B------:R-:W-:-:S07]  /*9d00*/  MOV R0, UR4 ;  /* 0x0000000400007c02 */ /* 0x000fce0008000f00 */
.L_x_154:
[----:B--2---:R2:W4:Y:S02]  /*9d10*/  SYNCS.PHASECHK.TRANS64.TRYWAIT P0, [R0+URZ], R3 ;  /* 0x00000003000075a7 */ /* 0x00452400080011ff */
[----:B----4-:R-:W-:Y:S05]  /*9d20*/  @!P0 NANOSLEEP.SYNCS 0x989680 ;  /* 0x009896800000895d */ /* 0x010fea0003900000 */
[----:B------:R-:W4:Y:S02]  /*9d30*/  @!P0 SYNCS.PHASECHK.TRANS64 P0, [R0+URZ], R3 ;  /* 0x00000003000085a7 */ /* 0x000f2400080010ff */
[----:B----4-:R-:W-:Y:S05]  /*9d40*/  @!P0 BRA `(.L_x_154) ;  /* 0xfffffffc00f08947 */ /* 0x010fea000383ffff */
[----:B------:R-:W-:Y:S05]  /*9d50*/  BRA `(.L_x_155) ;  /* 0xffffff9c005c7947 */ /* 0x000fea000383ffff */
.L_x_69:
[----:B------:R-:W-:-:S07]  /*9d60*/  MOV R0, UR5 ;  /* 0x0000000500007c02 */ /* 0x000fce0008000f00 */
.L_x_156:
[----:B-1----:R1:W2:Y:S02]  /*9d70*/  SYNCS.PHASECHK.TRANS64.TRYWAIT P0, [R0+URZ], R3 ;  /* 0x00000003000075a7 */ /* 0x0022a400080011ff */
[----:B--2---:R-:W-:Y:S05]  /*9d80*/  @!P0 NANOSLEEP.SYNCS 0x989680 ;  /* 0x009896800000895d */ /* 0x004fea0003900000 */
[----:B------:R-:W2:Y:S02]  /*9d90*/  @!P0 SYNCS.PHASECHK.TRANS64 P0, [R0+URZ], R3 ;  /* 0x00000003000085a7 */ /* 0x000ea400080010ff */
[----:B--2---:R-:W-:Y:S05]  /*9da0*/  @!P0 BRA `(.L_x_156) ;  /* 0xfffffffc00f08947 */ /* 0x004fea000383ffff */
[----:B------:R-:W-:Y:S05]  /*9db0*/  BRA `(.L_x_157) ;  /* 0xffffff9c00687947 */ /* 0x000fea000383ffff */
.L_x_70:
[----:B------:R-:W-:-:S07]  /*9dc0*/  MOV R0, UR5 ;  /* 0x0000000500007c02 */ /* 0x000fce0008000f00 */
.L_x_158:
[----:B-1----:R1:W2:Y:S02]  /*9dd0*/  SYNCS.PHASECHK.TRANS64.TRYWAIT P0, [R0+URZ], R3 ;  /* 0x00000003000075a7 */ /* 0x0022a400080011ff */
[----:B--2---:R-:W-:Y:S05]  /*9de0*/  @!P0 NANOSLEEP.SYNCS 0x989680 ;  /* 0x009896800000895d */ /* 0x004fea0003900000 */
[----:B------:R-:W2:Y:S02]  /*9df0*/  @!P0 SYNCS.PHASECHK.TRANS64 P0, [R0+URZ], R3 ;  /* 0x00000003000085a7 */ /* 0x000ea400080010ff */
[----:B--2---:R-:W-:Y:S05]  /*9e00*/  @!P0 BRA `(.L_x_158) ;  /* 0xfffffffc00f08947 */ /* 0x004fea000383ffff */
[----:B------:R-:W-:Y:S05]  /*9e10*/  BRA `(.L_x_159) ;  /* 0xffffff9c00747947 */ /* 0x000fea000383ffff */
.L_x_71:
[----:B------:R-:W-:-:S07]  /*9e20*/  MOV R0, UR4 ;  /* 0x0000000400007c02 */ /* 0x000fce0008000f00 */
.L_x_160:
[----:B-1----:R1:W2:Y:S02]  /*9e30*/  SYNCS.PHASECHK.TRANS64.TRYWAIT P0, [R0+URZ], R3 ;  /* 0x00000003000075a7 */ /* 0x0022a400080011ff */
[----:B--2---:R-:W-:Y:S05]  /*9e40*/  @!P0 NANOSLEEP.SYNCS 0x989680 ;  /* 0x009896800000895d */ /* 0x004fea0003900000 */
[----:B------:R-:W2:Y:S02]  /*9e50*/  @!P0 SYNCS.PHASECHK.TRANS64 P0, [R0+URZ], R3 ;  /* 0x00000003000085a7 */ /* 0x000ea400080010ff */
[----:B--2---:R-:W-:Y:S05]  /*9e60*/  @!P0 BRA `(.L_x_160) ;  /* 0xfffffffc00f08947 */ /* 0x004fea000383ffff */
[----:B------:R-:W-:Y:S05]  /*9e70*/  BRA `(.L_x_161) ;  /* 0xffffff9c00807947 */ /* 0x000fea000383ffff */
.L_x_76:
[----:B--2---:R2:W3:Y:S02]  /*9e80*/  SYNCS.PHASECHK.TRANS64.TRYWAIT P0, [R12+URZ+0xa0], R9 ;  /* 0x0000a0090c0075a7 */ /* 0x0044e400080011ff */
[----:B---3--:R-:W-:Y:S05]  /*9e90*/  @!P0 NANOSLEEP.SYNCS 0x989680 ;  /* 0x009896800000895d */ /* 0x008fea0003900000 */
[----:B------:R-:W3:Y:S02]  /*9ea0*/  @!P0 SYNCS.PHASECHK.TRANS64 P0, [R12+URZ+0xa0], R9 ;  /* 0x0000a0090c0085a7 */ /* 0x000ee400080010ff */
[----:B---3--:R-:W-:Y:S05]  /*9eb0*/  @!P0 BRA `(.L_x_76) ;  /* 0xfffffffc00f08947 */ /* 0x008fea000383ffff */
[----:B------:R-:W-:Y:S05]  /*9ec0*/  BRA `(.L_x_162) ;  /* 0xffffffa000b07947 */ /* 0x000fea000383ffff */
.L_x_79:
[----:B------:R-:W-:Y:S07]  /*9ed0*/  MOV R0, UR21 ;  /* 0x0000001500007c02 */ /* 0x000fee0008000f00 */
.L_x_163:
[----:B--2---:R2:W3:Y:S02]  /*9ee0*/  SYNCS.PHASECHK.TRANS64.TRYWAIT P2, [R0+URZ+0x98], R11 ;  /* 0x0000980b000075a7 */ /* 0x0044e400080411ff */
[----:B---3--:R-:W-:Y:S05]  /*9ef0*/  @!P2 NANOSLEEP.SYNCS 0x989680 ;  /* 0x009896800000a95d */ /* 0x008fea0003900000 */
[----:B------:R-:W3:Y:S02]  /*9f00*/  @!P2 SYNCS.PHASECHK.TRANS64 P2, [R0+URZ+0x98], R11 ;  /* 0x0000980b0000a5a7 */ /* 0x000ee400080410ff */
[----:B---3--:R-:W-:Y:S05]  /*9f10*/  @!P2 BRA `(.L_x_163) ;  /* 0xfffffffc00f0a947 */ /* 0x008fea000383ffff */
[----:B------:R-:W-:Y:S05]  /*9f20*/  BRA `(.L_x_78) ;  /* 0xffffffa800187947 */ /* 0x000fea000383ffff */
.L_x_82:
[----:B--2---:R-:W-:Y:S07]  /*9f30*/  MOV R0, UR21 ;  /* 0x0000001500007c02 */ /* 0x004fee0008000f00 */
.L_x_164:
[----:B--2---:R2:W3:Y:S02]  /*9f40*/  SYNCS.PHASECHK.TRANS64.TRYWAIT P0, [R0+URZ+0x70], R9 ;  /* 0x00007009000075a7 */ /* 0x0044e400080011ff */
[----:B---3--:R-:W-:Y:S05]  /*9f50*/  @!P0 NANOSLEEP.SYNCS 0x989680 ;  /* 0x009896800000895d */ /* 0x008fea0003900000 */
[----:B------:R-:W3:Y:S02]  /*9f60*/  @!P0 SYNCS.PHASECHK.TRANS64 P0, [R0+URZ+0x70], R9 ;  /* 0x00007009000085a7 */ /* 0x000ee400080010ff */
[----:B---3--:R-:W-:Y:S05]  /*9f70*/  @!P0 BRA `(.L_x_164) ;  /* 0xfffffffc00f08947 */ /* 0x008fea000383ffff */
[----:B------:R-:W-:Y:S05]  /*9f80*/  BRA `(.L_x_165) ;  /* 0xffffffa800747947 */ /* 0x000fea000383ffff */
.L_x_83:
[----:B------:R-:W-:Y:S07]  /*9f90*/  MOV R0, UR21 ;  /* 0x0000001500007c02 */ /* 0x000fee0008000f00 */
.L_x_166:
[----:B--2---:R2:W3:Y:S02]  /*9fa0*/  SYNCS.PHASECHK.TRANS64.TRYWAIT P0, [R0+URZ+0x78], R9 ;  /* 0x00007809000075a7 */ /* 0x0044e400080011ff */
[----:B---3--:R-:W-:Y:S05]  /*9fb0*/  @!P0 NANOSLEEP.SYNCS 0x989680 ;  /* 0x009896800000895d */ /* 0x008fea0003900000 */
[----:B------:R-:W3:Y:S02]  /*9fc0*/  @!P0 SYNCS.PHASECHK.TRANS64 P0, [R0+URZ+0x78], R9 ;  /* 0x00007809000085a7 */ /* 0x000ee400080010ff */
[----:B---3--:R-:W-:Y:S05]  /*9fd0*/  @!P0 BRA `(.L_x_166) ;  /* 0xfffffffc00f08947 */ /* 0x008fea000383ffff */
[----:B------:R-:W-:Y:S05]  /*9fe0*/  BRA `(.L_x_167) ;  /* 0xffffffa800ac7947 */ /* 0x000fea000383ffff */
.L_x_84:
[----:B------:R-:W-:Y:S07]  /*9ff0*/  MOV R0, UR21 ;  /* 0x0000001500007c02 */ /* 0x000fee0008000f00 */
.L_x_168:
[----:B--2---:R2:W3:Y:S02]  /*a000*/  SYNCS.PHASECHK.TRANS64.TRYWAIT P0, [R0+URZ+0x80], R9 ;  /* 0x00008009000075a7 */ /* 0x0044e400080011ff */
[----:B---3--:R-:W-:Y:S05]  /*a010*/  @!P0 NANOSLEEP.SYNCS 0x989680 ;  /* 0x009896800000895d */ /* 0x008fea0003900000 */
[----:B------:R-:W3:Y:S02]  /*a020*/  @!P0 SYNCS.PHASECHK.TRANS64 P0, [R0+URZ+0x80], R9 ;  /* 0x00008009000085a7 */ /* 0x000ee400080010ff */
[----:B---3--:R-:W-:Y:S05]  /*a030*/  @!P0 BRA `(.L_x_168) ;  /* 0xfffffffc00f08947 */ /* 0x008fea000383ffff */
[----:B------:R-:W-:Y:S05]  /*a040*/  BRA `(.L_x_169) ;  /* 0xffffffa800f07947 */ /* 0x000fea000383ffff */
.L_x_85:
[----:B------:R-:W-:Y:S07]  /*a050*/  MOV R0, UR21 ;  /* 0x0000001500007c02 */ /* 0x000fee0008000f00 */
.L_x_170:
[----:B--2---:R2:W3:Y:S02]  /*a060*/  SYNCS.PHASECHK.TRANS64.TRYWAIT P0, [R0+URZ+0x88], R9 ;  /* 0x00008809000075a7 */ /* 0x0044e400080011ff */
[----:B---3--:R-:W-:Y:S05]  /*a070*/  @!P0 NANOSLEEP.SYNCS 0x989680 ;  /* 0x009896800000895d */ /* 0x008fea0003900000 */
[----:B------:R-:W3:Y:S02]  /*a080*/  @!P0 SYNCS.PHASECHK.TRANS64 P0, [R0+URZ+0x88], R9 ;  /* 0x00008809000085a7 */ /* 0x000ee400080010ff */
[----:B---3--:R-:W-:Y:S05]  /*a090*/  @!P0 BRA `(.L_x_170) ;  /* 0xfffffffc00f08947 */ /* 0x008fea000383ffff */
[----:B------:R-:W-:Y:S05]  /*a0a0*/  BRA `(.L_x_171) ;  /* 0xffffffac00307947 */ /* 0x000fea000383ffff */
.L_x_87:
[----:B------:R-:W-:-:S07]  /*a0b0*/  MOV R0, UR21 ;  /* 0x0000001500007c02 */ /* 0x000fce0008000f00 */
.L_x_172:
[----:B---3--:R3:W4:Y:S02]  /*a0c0*/  SYNCS.PHASECHK.TRANS64.TRYWAIT P0, [R0+URZ+0x70], R3 ;  /* 0x00007003000075a7 */ /* 0x00872400080011ff */
[----:B----4-:R-:W-:Y:S05]  /*a0d0*/  @!P0 NANOSLEEP.SYNCS 0x989680 ;  /* 0x009896800000895d */ /* 0x010fea0003900000 */
[----:B------:R-:W4:Y:S02]  /*a0e0*/  @!P0 SYNCS.PHASECHK.TRANS64 P0, [R0+URZ+0x70], R3 ;  /* 0x00007003000085a7 */ /* 0x000f2400080010ff */
[----:B----4-:R-:W-:Y:S05]  /*a0f0*/  @!P0 BRA `(.L_x_172) ;  /* 0xfffffffc00f08947 */ /* 0x010fea000383ffff */
[----:B------:R-:W-:Y:S05]  /*a100*/  BRA `(.L_x_173) ;  /* 0xffffffac00a47947 */ /* 0x000fea000383ffff */
.L_x_88:
[----:B---3--:R-:W-:-:S07]  /*a110*/  MOV R0, UR21 ;  /* 0x0000001500007c02 */ /* 0x008fce0008000f00 */
.L_x_174:
[----:B---3--:R3:W4:Y:S02]  /*a120*/  SYNCS.PHASECHK.TRANS64.TRYWAIT P0, [R0+URZ+0x78], R3 ;  /* 0x00007803000075a7 */ /* 0x00872400080011ff */
[----:B----4-:R-:W-:Y:S05]  /*a130*/  @!P0 NANOSLEEP.SYNCS 0x989680 ;  /* 0x009896800000895d */ /* 0x010fea0003900000 */
[----:B------:R-:W4:Y:S02]  /*a140*/  @!P0 SYNCS.PHASECHK.TRANS64 P0, [R0+URZ+0x78], R3 ;  /* 0x00007803000085a7 */ /* 0x000f2400080010ff */
[----:B----4-:R-:W-:Y:S05]  /*a150*/  @!P0 BRA `(.L_x_174) ;  /* 0xfffffffc00f08947 */ /* 0x010fea000383ffff */
[----:B------:R-:W-:Y:S05]  /*a160*/  BRA `(.L_x_175) ;  /* 0xffffffac00947947 */ /* 0x000fea000383ffff */
.L_x_89:
[----:B---3--:R-:W-:-:S07]  /*a170*/  MOV R0, UR21 ;  /* 0x0000001500007c02 */ /* 0x008fce0008000f00 */
.L_x_176:
[----:B---3--:R3:W4:Y:S02]  /*a180*/  SYNCS.PHASECHK.TRANS64.TRYWAIT P0, [R0+URZ+0x80], R3 ;  /* 0x00008003000075a7 */ /* 0x00872400080011ff */
[----:B----4-:R-:W-:Y:S05]  /*a190*/  @!P0 NANOSLEEP.SYNCS 0x989680 ;  /* 0x009896800000895d */ /* 0x010fea0003900000 */
[----:B------:R-:W4:Y:S02]  /*a1a0*/  @!P0 SYNCS.PHASECHK.TRANS64 P0, [R0+URZ+0x80], R3 ;  /* 0x00008003000085a7 */ /* 0x000f2400080010ff */
[----:B----4-:R-:W-:Y:S05]  /*a1b0*/  @!P0 BRA `(.L_x_176) ;  /* 0xfffffffc00f08947 */ /* 0x010fea000383ffff */
[----:B------:R-:W-:Y:S05]  /*a1c0*/  BRA `(.L_x_177) ;  /* 0xffffffac00847947 */ /* 0x000fea000383ffff */
.L_x_91:
[----:B-1----:R1:W2:Y:S02]  /*a1d0*/  SYNCS.PHASECHK.TRANS64.TRYWAIT P0, [R3+URZ+0xa0], R0 ;  /* 0x0000a000030075a7 */ /* 0x0022a400080011ff */
[----:B--2---:R-:W-:Y:S05]  /*a1e0*/  @!P0 NANOSLEEP.SYNCS 0x989680 ;  /* 0x009896800000895d */ /* 0x004fea0003900000 */
[----:B------:R-:W2:Y:S02]  /*a1f0*/  @!P0 SYNCS.PHASECHK.TRANS64 P0, [R3+URZ+0xa0], R0 ;  /* 0x0000a000030085a7 */ /* 0x000ea400080010ff */
[----:B--2---:R-:W-:Y:S05]  /*a200*/  @!P0 BRA `(.L_x_91) ;  /* 0xfffffffc00f08947 */ /* 0x004fea000383ffff */
[----:B------:R-:W-:Y:S05]  /*a210*/  BRA `(.L_x_178) ;  /* 0xffffffb000547947 */ /* 0x000fea000383ffff */
.L_x_102:
[----:B--2---:R2:W1:Y:S02]  /*a220*/  SYNCS.PHASECHK.TRANS64.TRYWAIT P1, [R2+URZ+0x50], R3 ;  /* 0x00005003020075a7 */ /* 0x00446400080211ff */
[----:B-1----:R-:W-:Y:S05]  /*a230*/  @!P1 NANOSLEEP.SYNCS 0x989680 ;  /* 0x009896800000995d */ /* 0x002fea0003900000 */
[----:B------:R-:W1:Y:S02]  /*a240*/  @!P1 SYNCS.PHASECHK.TRANS64 P1, [R2+URZ+0x50], R3 ;  /* 0x00005003020095a7 */ /* 0x000e6400080210ff */
[----:B-1----:R-:W-:Y:S05]  /*a250*/  @!P1 BRA `(.L_x_102) ;  /* 0xfffffffc00f09947 */ /* 0x002fea000383ffff */
[----:B------:R-:W-:Y:S05]  /*a260*/  BRA `(.L_x_101) ;  /* 0xffffffbc00cc7947 */ /* 0x000fea000383ffff */
.L_x_104:
[----:B--2---:R2:W4:Y:S02]  /*a270*/  SYNCS.PHASECHK.TRANS64.TRYWAIT P0, [R71+URZ+0xc0], R4 ;  /* 0x0000c004470075a7 */ /* 0x00452400080011ff */
[----:B----4-:R-:W-:Y:S05]  /*a280*/  @!P0 NANOSLEEP.SYNCS 0x989680 ;  /* 0x009896800000895d */ /* 0x010fea0003900000 */
[----:B------:R-:W4:Y:S02]  /*a290*/  @!P0 SYNCS.PHASECHK.TRANS64 P0, [R71+URZ+0xc0], R4 ;  /* 0x0000c004470085a7 */ /* 0x000f2400080010ff */
[----:B----4-:R-:W-:Y:S05]  /*a2a0*/  @!P0 BRA `(.L_x_104) ;  /* 0xfffffffc00f08947 */ /* 0x010fea000383ffff */
[----:B------:R-:W-:Y:S05]  /*a2b0*/  BRA `(.L_x_103) ;  /* 0xffffffc0001c7947 */ /* 0x000fea000383ffff */
.L_x_112:
[----:B---3--:R3:W4:Y:S02]  /*a2c0*/  SYNCS.PHASECHK.TRANS64.TRYWAIT P0, [R112+URZ+0x50], R3 ;  /* 0x00005003700075a7 */ /* 0x00872400080011ff */
[----:B----4-:R-:W-:Y:S05]  /*a2d0*/  @!P0 NANOSLEEP.SYNCS 0x989680 ;  /* 0x009896800000895d */ /* 0x010fea0003900000 */
[----:B------:R-:W4:Y:S02]  /*a2e0*/  @!P0 SYNCS.PHASECHK.TRANS64 P0, [R112+URZ+0x50], R3 ;  /* 0x00005003700085a7 */ /* 0x000f2400080010ff */
[----:B----4-:R-:W-:Y:S05]  /*a2f0*/  @!P0 BRA `(.L_x_112) ;  /* 0xfffffffc00f08947 */ /* 0x010fea000383ffff */
[----:B------:R-:W-:Y:S05]  /*a300*/  BRA `(.L_x_111) ;  /* 0xffffffcc00107947 */ /* 0x000fea000383ffff */
.L_x_120:
[----:B---3--:R3:W4:Y:S02]  /*a310*/  SYNCS.PHASECHK.TRANS64.TRYWAIT P0, [R112+URZ+0x50], R5 ;  /* 0x00005005700075a7 */ /* 0x00872400080011ff */
[----:B----4-:R-:W-:Y:S05]  /*a320*/  @!P0 NANOSLEEP.SYNCS 0x989680 ;  /* 0x009896800000895d */ /* 0x010fea0003900000 */
[----:B------:R-:W4:Y:S02]  /*a330*/  @!P0 SYNCS.PHASECHK.TRANS64 P0, [R112+URZ+0x50], R5 ;  /* 0x00005005700085a7 */ /* 0x000f2400080010ff */
[----:B----4-:R-:W-:Y:S05]  /*a340*/  @!P0 BRA `(.L_x_120) ;  /* 0xfffffffc00f08947 */ /* 0x010fea000383ffff */
[----:B------:R-:W-:Y:S05]  /*a350*/  BRA `(.L_x_119) ;  /* 0xffffffd800507947 */ /* 0x000fea000383ffff */
.L_x_128:
[----:B---3--:R3:W4:Y:S02]  /*a360*/  SYNCS.PHASECHK.TRANS64.TRYWAIT P0, [R102+URZ+0x50], R3 ;  /* 0x00005003660075a7 */ /* 0x00872400080011ff */
[----:B----4-:R-:W-:Y:S05]  /*a370*/  @!P0 NANOSLEEP.SYNCS 0x989680 ;  /* 0x009896800000895d */ /* 0x010fea0003900000 */
[----:B------:R-:W4:Y:S02]  /*a380*/  @!P0 SYNCS.PHASECHK.TRANS64 P0, [R102+URZ+0x50], R3 ;  /* 0x00005003660085a7 */ /* 0x000f2400080010ff */
[----:B----4-:R-:W-:Y:S05]  /*a390*/  @!P0 BRA `(.L_x_128) ;  /* 0xfffffffc00f08947 */ /* 0x010fea000383ffff */
[----:B------:R-:W-:Y:S05]  /*a3a0*/  BRA `(.L_x_127) ;  /* 0xffffffe4009c7947 */ /* 0x000fea000383ffff */
        .weak           $__internal_0_$__cuda_sm10x_tcgen05_guardrail_trap_col_being_dealloced_not_returned_by_alloc
        .type           $__internal_0_$__cuda_sm10x_tcgen05_guardrail_trap_col_being_dealloced_not_returned_by_alloc,@function
        .size           $__internal_0_$__cuda_sm10x_tcgen05_guardrail_trap_col_being_dealloced_not_returned_by_alloc,($__internal_1_$__cuda_sm10x_tcgen05_guardrail_trap_phase_invalid_during_alloc - $__internal_0_$__cuda_sm10x_tcgen05_guardrail_trap_col_being_dealloced_not_returned_by_alloc)
$__internal_0_$__cuda_sm10x_tcgen05_guardrail_trap_col_being_dealloced_not_returned_by_alloc:
[----:B------:R-:W-:Y:S05]  /*a3b0*/  BPT.TRAP 0x1 ;  /* 0x000000040000795c */ /* 0x000fea0000300000 */
[----:B------:R-:W-:-:S04]  /*a3c0*/  HFMA2 R3, -RZ, RZ, 0, 0 ;  /* 0x00000000ff037431 */ /* 0x000fc800000001ff */
[----:B------:R-:W-:Y:S05]  /*a3d0*/  RET.REL.NODEC R2 `(_ZN7cutlass13device_kernelINS_4gemm6kernel13GemmUniversalIN4cute5tupleIJiiiiEEENS1_10collective13CollectiveMmaINS1_35MainloopSm100TmaUmmaWarpSpecializedILi5ELi2ELi4ENS5_IJNS4_1CILi1EEENSA_ILi2EEESB_EEEEENS5_IJNSA_ILi64EEENSA_ILi256EEENSA_ILi128EEEEEENS_12float_e4m3_tENS5_IJlSB_lEEESJ_SK_NS4_8TiledMMAINS4_8MMA_AtomIJNS4_10MMA_TraitsINS4_19SM100_MMA_F8F6F4_SSEJSJ_SJ_fSF_SG_NS4_17integral_constantINS4_4UMMA5MajorELSR_0EEESS_NSP_INSQ_7ScaleInELST_0EEESU_EEEEEENS4_6LayoutINS5_IJSB_SB_SB_EEENS5_IJNSA_ILi0EEESZ_SZ_EEEEENS5_IJNS4_10UnderscoreES12_S12_EEEEENS4_23SM90_TMA_LOAD_MULTICASTENS4_14ComposedLayoutINS4_7SwizzleILi3ELi4ELi3EEENS4_18smem_ptr_flag_bitsILi8EEENSX_INS5_IJNSA_ILi8EEESH_EEENS5_IJSH_SB_EEEEEEEvNS4_8identityENS4_13SM90_TMA_LOADES1F_vS1G_EENS_8epilogue10collective18CollectiveEpilogueINS1J_23Sm100TmaWarpSpecializedILi4ELi2ELi32ELb0ELb0EEEJSI_NS5_IJNSX_ISF_SB_EES1O_EEESJ_SK_SJ_SK_NS1J_6fusion15FusionCallbacksIS1N_NS1Q_17LinearCombinationISJ_fSJ_fLNS_15FloatRoundStyleE2EEESI_S1P_JEEENS4_5SM1004TMEM4LOAD26SM100_TMEM_LOAD_16dp32b32xES1H_NS16_INS17_ILi2ELi4ELi3EEES1A_NSX_INS5_IJS1B_SF_EEENS5_IJSF_SB_EEEEEEENS4_39AutoVectorizingCopyWithAssumedAlignmentILi128EEENS4_14SM90_TMA_STOREES24_S26_S26_EEEvvEEEEvNT_6ParamsE) ;  /* 0xffffff5c02087950 */ /* 0x000fea0003c3ffff */
        .weak           $__internal_1_$__cuda_sm10x_tcgen05_guardrail_trap_phase_invalid_during_alloc
        .type           $__internal_1_$__cuda_sm10x_tcgen05_guardrail_trap_phase_invalid_during_alloc,@function
        .size           $__internal_1_$__cuda_sm10x_tcgen05_guardrail_trap_phase_invalid_during_alloc,($__internal_2_$__cuda_sm10x_tcgen05_guardrail_trap_unallocated_columns_being_dealloced - $__internal_1_$__cuda_sm10x_tcgen05_guardrail_trap_phase_invalid_during_alloc)
$__internal_1_$__cuda_sm10x_tcgen05_guardrail_trap_phase_invalid_during_alloc:
[----:B------:R-:W-:Y:S05]  /*a3e0*/  BPT.TRAP 0x1 ;  /* 0x000000040000795c */ /* 0x000fea0000300000 */
[----:B------:R-:W-:-:S04]  /*a3f0*/  MOV R5, 0x0 ;  /* 0x0000000000057802 */ /* 0x000fc80000000f00 */
[----:B------:R-:W-:Y:S05]  /*a400*/  RET.REL.NODEC R4 `(_ZN7cutlass13device_kernelINS_4gemm6kernel13GemmUniversalIN4cute5tupleIJiiiiEEENS1_10collective13CollectiveMmaINS1_35MainloopSm100TmaUmmaWarpSpecializedILi5ELi2ELi4ENS5_IJNS4_1CILi1EEENSA_ILi2EEESB_EEEEENS5_IJNSA_ILi64EEENSA_ILi256EEENSA_ILi128EEEEEENS_12float_e4m3_tENS5_IJlSB_lEEESJ_SK_NS4_8TiledMMAINS4_8MMA_AtomIJNS4_10MMA_TraitsINS4_19SM100_MMA_F8F6F4_SSEJSJ_SJ_fSF_SG_NS4_17integral_constantINS4_4UMMA5MajorELSR_0EEESS_NSP_INSQ_7ScaleInELST_0EEESU_EEEEEENS4_6LayoutINS5_IJSB_SB_SB_EEENS5_IJNSA_ILi0EEESZ_SZ_EEEEENS5_IJNS4_10UnderscoreES12_S12_EEEEENS4_23SM90_TMA_LOAD_MULTICASTENS4_14ComposedLayoutINS4_7SwizzleILi3ELi4ELi3EEENS4_18smem_ptr_flag_bitsILi8EEENSX_INS5_IJNSA_ILi8EEESH_EEENS5_IJSH_SB_EEEEEEEvNS4_8identityENS4_13SM90_TMA_LOADES1F_vS1G_EENS_8epilogue10collective18CollectiveEpilogueINS1J_23Sm100TmaWarpSpecializedILi4ELi2ELi32ELb0ELb0EEEJSI_NS5_IJNSX_ISF_SB_EES1O_EEESJ_SK_SJ_SK_NS1J_6fusion15FusionCallbacksIS1N_NS1Q_17LinearCombinationISJ_fSJ_fLNS_15FloatRoundStyleE2EEESI_S1P_JEEENS4_5SM1004TMEM4LOAD26SM100_TMEM_LOAD_16dp32b32xES1H_NS16_INS17_ILi2ELi4ELi3EEES1A_NSX_INS5_IJS1B_SF_EEENS5_IJSF_SB_EEEEEEENS4_39AutoVectorizingCopyWithAssumedAlignmentILi128EEENS4_14SM90_TMA_STOREES24_S26_S26_EEEvvEEEEvNT_6ParamsE) ;  /* 0xffffff5804fc7950 */ /* 0x000fea0003c3ffff */
        .weak           $__internal_2_$__cuda_sm10x_tcgen05_guardrail_trap_unallocated_columns_being_dealloced
        .type           $__internal_2_$__cuda_sm10x_tcgen05_guardrail_trap_unallocated_columns_being_dealloced,@function
        .size           $__internal_2_$__cuda_sm10x_tcgen05_guardrail_trap_unallocated_columns_being_dealloced,(.L_x_180 - $__internal_2_$__cuda_sm10x_tcgen05_guardrail_trap_unallocated_columns_being_dealloced)
$__internal_2_$__cuda_sm10x_tcgen05_guardrail_trap_unallocated_columns_being_dealloced:
[----:B------:R-:W-:Y:S05]  /*a410*/  BPT.TRAP 0x1 ;  /* 0x000000040000795c */ /* 0x000fea0000300000 */
[----:B------:R-:W-:-:S04]  /*a420*/  HFMA2 R3, -RZ, RZ, 0, 0 ;  /* 0x00000000ff037431 */ /* 0x000fc800000001ff */
[----:B------:R-:W-:Y:S05]  /*a430*/  RET.REL.NODEC R2 `(_ZN7cutlass13device_kernelINS_4gemm6kernel13GemmUniversalIN4cute5tupleIJiiiiEEENS1_10collective13CollectiveMmaINS1_35MainloopSm100TmaUmmaWarpSpecializedILi5ELi2ELi4ENS5_IJNS4_1CILi1EEENSA_ILi2EEESB_EEEEENS5_IJNSA_ILi64EEENSA_ILi256EEENSA_ILi128EEEEEENS_12float_e4m3_tENS5_IJlSB_lEEESJ_SK_NS4_8TiledMMAINS4_8MMA_AtomIJNS4_10MMA_TraitsINS4_19SM100_MMA_F8F6F4_SSEJSJ_SJ_fSF_SG_NS4_17integral_constantINS4_4UMMA5MajorELSR_0EEESS_NSP_INSQ_7ScaleInELST_0EEESU_EEEEEENS4_6LayoutINS5_IJSB_SB_SB_EEENS5_IJNSA_ILi0EEESZ_SZ_EEEEENS5_IJNS4_10UnderscoreES12_S12_EEEEENS4_23SM90_TMA_LOAD_MULTICASTENS4_14ComposedLayoutINS4_7SwizzleILi3ELi4ELi3EEENS4_18smem_ptr_flag_bitsILi8EEENSX_INS5_IJNSA_ILi8EEESH_EEENS5_IJSH_SB_EEEEEEEvNS4_8identityENS4_13SM90_TMA_LOADES1F_vS1G_EENS_8epilogue10collective18CollectiveEpilogueINS1J_23Sm100TmaWarpSpecializedILi4ELi2ELi32ELb0ELb0EEEJSI_NS5_IJNSX_ISF_SB_EES1O_EEESJ_SK_SJ_SK_NS1J_6fusion15FusionCallbacksIS1N_NS1Q_17LinearCombinationISJ_fSJ_fLNS_15FloatRoundStyleE2EEESI_S1P_JEEENS4_5SM1004TMEM4LOAD26SM100_TMEM_LOAD_16dp32b32xES1H_NS16_INS17_ILi2ELi4ELi3EEES1A_NSX_INS5_IJS1B_SF_EEENS5_IJSF_SB_EEEEEEENS4_39AutoVectorizingCopyWithAssumedAlignmentILi128EEENS4_14SM90_TMA_STOREES24_S26_S26_EEEvvEEEEvNT_6ParamsE) ;  /* 0xffffff5802f07950 */ /* 0x000fea0003c3ffff */
.L_x_179:
[----:B------:R-:W-:-:S00]  /*a440*/  BRA `(.L_x_179) ;  /* 0xfffffffc00fc7947 */ /* 0x000fc0000383ffff */
[----:B------:R-:W-:-:S00]  /*a450*/  NOP ;  /* 0x0000000000007918 */ /* 0x000fc00000000000 */
        /* <DEDUP_REMOVED lines=10> */
.L_x_180:


//--------------------- .nv.global.init           --------------------------
	.section	.nv.global.init,"aw",@progbits
.nv.global.init:
	.type		$str$27,@object
	.size		$str$27,($str$28 - $str$27)
$str$27:
        /*0000*/ 	.byte	0x28, 0x61, 0x64, 0x64, 0x72, 0x65, 0x73, 0x73, 0x20, 0x26, 0x20, 0x6d, 0x61, 0x73, 0x6b, 0x29
        /*0010*/ 	.byte	0x20, 0x3d, 0x3d, 0x20, 0x30, 0x00
	.type		$str$28,@object
	.size		$str$28,($str$26 - $str$28)
$str$28:
        /*0016*/ 	.byte	0x2f, 0x74, 0x6d, 0x70, 0x2f, 0x63, 0x75, 0x74, 0x6c, 0x61, 0x73, 0x73, 0x5f, 0x73, 0x77, 0x65
        /*0026*/ 	.byte	0x65, 0x70, 0x5f, 0x73, 0x72, 0x63, 0x2f, 0x69, 0x6e, 0x63, 0x6c, 0x75, 0x64, 0x65, 0x2f, 0x63
        /*0036*/ 	.byte	0x75, 0x74, 0x65, 0x2f, 0x70, 0x6f, 0x69, 0x6e, 0x74, 0x65, 0x72, 0x5f, 0x66, 0x6c, 0x61, 0x67
        /*0046*/ 	.byte	0x67, 0x65, 0x64, 0x2e, 0x68, 0x70, 0x70, 0x00
	.type		$str$26,@object
	.size		$str$26,($str$25 - $str$26)
$str$26:
        /*004e*/ 	.byte	0x2f, 0x74, 0x6d, 0x70, 0x2f, 0x63, 0x75, 0x74, 0x6c, 0x61, 0x73, 0x73, 0x5f, 0x73, 0x77, 0x65
        /*005e*/ 	.byte	0x65, 0x70, 0x5f, 0x73, 0x72, 0x63, 0x2f, 0x69, 0x6e, 0x63, 0x6c, 0x75, 0x64, 0x65, 0x2f, 0x63
        /*006e*/ 	.byte	0x75, 0x74, 0x65, 0x2f, 0x61, 0x74, 0x6f, 0x6d, 0x2f, 0x63, 0x6f, 0x70, 0x79, 0x5f, 0x74, 0x72
        /*007e*/ 	.byte	0x61, 0x69, 0x74, 0x73, 0x5f, 0x73, 0x6d, 0x31, 0x30, 0x30, 0x2e, 0x68, 0x70, 0x70, 0x00
	.type		$str$25,@object
	.size		$str$25,(__unnamed_1 - $str$25)
$str$25:
        /*008d*/ 	.byte	0x28, 0x28, 0x75, 0x69, 0x6e, 0x74, 0x33, 0x32, 0x5f, 0x74, 0x28, 0x74, 0x68, 0x72, 0x65, 0x61
        /*009d*/ 	.byte	0x64, 0x49, 0x64, 0x78, 0x2e, 0x78, 0x29, 0x20, 0x2f, 0x20, 0x33, 0x32, 0x29, 0x20, 0x25, 0x20
        /*00ad*/ 	.byte	0x34, 0x29, 0x20, 0x3d, 0x3d, 0x20, 0x28, 0x28, 0x28, 0x74, 0x6d, 0x65, 0x6d, 0x5f, 0x61, 0x64
        /*00bd*/ 	.byte	0x64, 0x72, 0x20, 0x3e, 0x3e, 0x20, 0x31, 0x36, 0x29, 0x20, 0x2f, 0x20, 0x33, 0x32, 0x29, 0x20
        /*00cd*/ 	.byte	0x25, 0x20, 0x34, 0x29, 0x00
	.type		__unnamed_1,@object
	.size		__unnamed_1,(__unnamed_2 - __unnamed_1)
__unnamed_1:
        /*00d2*/ 	.byte	0x61, 0x75, 0x74, 0x6f, 0x20, 0x63, 0x75, 0x74, 0x65, 0x3a, 0x3a, 0x61, 0x73, 0x5f, 0x70, 0x6f
        /* <DEDUP_REMOVED lines=24> */
        /*0262*/ 	.byte	0x3c, 0x34, 0x30, 0x39, 0x36, 0x3e, 0x3e, 0x3e, 0x3e, 0x5d, 0x00
	.type		__unnamed_2,@object
	.size		__unnamed_2,(__unnamed_3 - __unnamed_2)
__unnamed_2:
        /* <DEDUP_REMOVED lines=26> */
	.type		__unnamed_3,@object
	.size		__unnamed_3,(.L_3 - __unnamed_3)
__unnamed_3:
        /* <DEDUP_REMOVED lines=40> */
        /*0688*/ 	.byte	0x74, 0x65, 0x3a, 0x3a, 0x43, 0x3c, 0x30, 0x3e, 0x3e, 0x3e, 0x3e, 0x5d, 0x00
.L_3:


//--------------------- .nv.shared._ZN7cutlass13device_kernelINS_4gemm6kernel13GemmUniversalIN4cute5tupleIJiiiiEEENS1_10collective13CollectiveMmaINS1_35MainloopSm100TmaUmmaWarpSpecializedILi5ELi2ELi4ENS5_IJNS4_1CILi1EEENSA_ILi2EEESB_EEEEENS5_IJNSA_ILi64EEENSA_ILi256EEENSA_ILi128EEEEEENS_12float_e4m3_tENS5_IJlSB_lEEESJ_SK_NS4_8TiledMMAINS4_8MMA_AtomIJNS4_10MMA_TraitsINS4_19SM100_MMA_F8F6F4_SSEJSJ_SJ_fSF_SG_NS4_17integral_constantINS4_4UMMA5MajorELSR_0EEESS_NSP_INSQ_7ScaleInELST_0EEESU_EEEEEENS4_6LayoutINS5_IJSB_SB_SB_EEENS5_IJNSA_ILi0EEESZ_SZ_EEEEENS5_IJNS4_10UnderscoreES12_S12_EEEEENS4_23SM90_TMA_LOAD_MULTICASTENS4_14ComposedLayoutINS4_7SwizzleILi3ELi4ELi3EEENS4_18smem_ptr_flag_bitsILi8EEENSX_INS5_IJNSA_ILi8EEESH_EEENS5_IJSH_SB_EEEEEEEvNS4_8identityENS4_13SM90_TMA_LOADES1F_vS1G_EENS_8epilogue10collective18CollectiveEpilogueINS1J_23Sm100TmaWarpSpecializedILi4ELi2ELi32ELb0ELb0EEEJSI_NS5_IJNSX_ISF_SB_EES1O_EEESJ_SK_SJ_SK_NS1J_6fusion15FusionCallbacksIS1N_NS1Q_17LinearCombinationISJ_fSJ_fLNS_15FloatRoundStyleE2EEESI_S1P_JEEENS4_5SM1004TMEM4LOAD26SM100_TMEM_LOAD_16dp32b32xES1H_NS16_INS17_ILi2ELi4ELi3EEES1A_NSX_INS5_IJS1B_SF_EEENS5_IJSF_SB_EEEEEEENS4_39AutoVectorizingCopyWithAssumedAlignmentILi128EEENS4_14SM90_TMA_STOREES24_S26_S26_EEEvvEEEEvNT_6ParamsE --------------------------
	.section	.nv.shared._ZN7cutlass13device_kernelINS_4gemm6kernel13GemmUniversalIN4cute5tupleIJiiiiEEENS1_10collective13CollectiveMmaINS1_35MainloopSm100TmaUmmaWarpSpecializedILi5ELi2ELi4ENS5_IJNS4_1CILi1EEENSA_ILi2EEESB_EEEEENS5_IJNSA_ILi64EEENSA_ILi256EEENSA_ILi128EEEEEENS_12float_e4m3_tENS5_IJlSB_lEEESJ_SK_NS4_8TiledMMAINS4_8MMA_AtomIJNS4_10MMA_TraitsINS4_19SM100_MMA_F8F6F4_SSEJSJ_SJ_fSF_SG_NS4_17integral_constantINS4_4UMMA5MajorELSR_0EEESS_NSP_INSQ_7ScaleInELST_0EEESU_EEEEEENS4_6LayoutINS5_IJSB_SB_SB_EEENS5_IJNSA_ILi0EEESZ_SZ_EEEEENS5_IJNS4_10UnderscoreES12_S12_EEEEENS4_23SM90_TMA_LOAD_MULTICASTENS4_14ComposedLayoutINS4_7SwizzleILi3ELi4ELi3EEENS4_18smem_ptr_flag_bitsILi8EEENSX_INS5_IJNSA_ILi8EEESH_EEENS5_IJSH_SB_EEEEEEEvNS4_8identityENS4_13SM90_TMA_LOADES1F_vS1G_EENS_8epilogue10collective18CollectiveEpilogueINS1J_23Sm100TmaWarpSpecializedILi4ELi2ELi32ELb0ELb0EEEJSI_NS5_IJNSX_ISF_SB_EES1O_EEESJ_SK_SJ_SK_NS1J_6fusion15FusionCallbacksIS1N_NS1Q_17LinearCombinationISJ_fSJ_fLNS_15FloatRoundStyleE2EEESI_S1P_JEEENS4_5SM1004TMEM4LOAD26SM100_TMEM_LOAD_16dp32b32xES1H_NS16_INS17_ILi2ELi4ELi3EEES1A_NSX_INS5_IJS1B_SF_EEENS5_IJSF_SB_EEEEEEENS4_39AutoVectorizingCopyWithAssumedAlignmentILi128EEENS4_14SM90_TMA_STOREES24_S26_S26_EEEvvEEEEvNT_6ParamsE,"aw",@nobits
	.sectionflags	@""
	.align	16
	.zero		1024


//--------------------- .nv.shared.reserved.0     --------------------------
	.section	.nv.shared.reserved.0,"aw",@nobits
	.weak		__nv_reservedSMEM_offset_0_alias
	.size		__nv_reservedSMEM_offset_0_alias, 0, 64
	.other		__nv_reservedSMEM_offset_0_alias,@"STO_CUDA_RESERVED_SHARED STV_DEFAULT"
__nv_reservedSMEM_offset_0_alias:
	.zero		0
.nv.shared.reserved.0:
	.zero		64
	.weak		__nv_reservedSMEM_tcgen05_partition
	.type		__nv_reservedSMEM_tcgen05_partition,@object
	.size		__nv_reservedSMEM_tcgen05_partition,(.L_0 - __nv_reservedSMEM_tcgen05_partition)
__nv_reservedSMEM_tcgen05_partition:
	.zero		32
.L_0:


//--------------------- .nv.global                --------------------------
	.section	.nv.global,"aw",@nobits
.nv.global:
	.type		_ZN39_INTERNAL_5a30d0b1_4_k_cu_cb2b2077_73544cute1_E,@object
	.size		_ZN39_INTERNAL_5a30d0b1_4_k_cu_cb2b2077_73544cute1_E,(_ZN39_INTERNAL_5a30d0b1_4_k_cu_cb2b2077_73544cuda3std3__45__cpo6cbeginE - _ZN39_INTERNAL_5a30d0b1_4_k_cu_cb2b2077_73544cute1_E)
_ZN39_INTERNAL_5a30d0b1_4_k_cu_cb2b2077_73544cute1_E:
	.zero		1
	.type		_ZN39_INTERNAL_5a30d0b1_4_k_cu_cb2b2077_73544cuda3std3__45__cpo6cbeginE,@object
	.size		_ZN39_INTERNAL_5a30d0b1_4_k_cu_cb2b2077_73544cuda3std3__45__cpo6cbeginE,(_ZN39_INTERNAL_5a30d0b1_4_k_cu_cb2b2077_73544cuda3std3__48in_placeE - _ZN39_INTERNAL_5a30d0b1_4_k_cu_cb2b2077_73544cuda3std3__45__cpo6cbeginE)
_ZN39_INTERNAL_5a30d0b1_4_k_cu_cb2b2077_73544cuda3std3__45__cpo6cbeginE:
	.zero		1
	.type		_ZN39_INTERNAL_5a30d0b1_4_k_cu_cb2b2077_73544cuda3std3__48in_placeE,@object
	.size		_ZN39_INTERNAL_5a30d0b1_4_k_cu_cb2b2077_73544cuda3std3__48in_placeE,(_ZN39_INTERNAL_5a30d0b1_4_k_cu_cb2b2077_73544cuda3std6ranges3__45__cpo9iter_moveE - _ZN39_INTERNAL_5a30d0b1_4_k_cu_cb2b2077_73544cuda3std3__48in_placeE)
_ZN39_INTERNAL_5a30d0b1_4_k_cu_cb2b2077_73544cuda3std3__48in_placeE:
	.zero		1
	.type		_ZN39_INTERNAL_5a30d0b1_4_k_cu_cb2b2077_73544cuda3std6ranges3__45__cpo9iter_moveE,@object
	.size		_ZN39_INTERNAL_5a30d0b1_4_k_cu_cb2b2077_73544cuda3std6ranges3__45__cpo9iter_moveE,(_ZN39_INTERNAL_5a30d0b1_4_k_cu_cb2b2077_73544cuda3std3__45__cpo5beginE - _ZN39_INTERNAL_5a30d0b1_4_k_cu_cb2b2077_73544cuda3std6ranges3__45__cpo9iter_moveE)
_ZN39_INTERNAL_5a30d0b1_4_k_cu_cb2b2077_73544cuda3std6ranges3__45__cpo9iter_moveE:
	.zero		1
	.type		_ZN39_INTERNAL_5a30d0b1_4_k_cu_cb2b2077_73544cuda3std3__45__cpo5beginE,@object
	.size		_ZN39_INTERNAL_5a30d0b1_4_k_cu_cb2b2077_73544cuda3std3__45__cpo5beginE,(_ZN39_INTERNAL_5a30d0b1_4_k_cu_cb2b2077_73544cuda3std3__441_GLOBAL__N__5a30d0b1_4_k_cu_cb2b2077_73546ignoreE - _ZN39_INTERNAL_5a30d0b1_4_k_cu_cb2b2077_73544cuda3std3__45__cpo5beginE)
_ZN39_INTERNAL_5a30d0b1_4_k_cu_cb2b2077_73544cuda3std3__45__cpo5beginE:
	.zero		1
	.type		_ZN39_INTERNAL_5a30d0b1_4_k_cu_cb2b2077_73544cuda3std3__441_GLOBAL__N__5a30d0b1_4_k_cu_cb2b2077_73546ignoreE,@object
	.size		_ZN39_INTERNAL_5a30d0b1_4_k_cu_cb2b2077_73544cuda3std3__441_GLOBAL__N__5a30d0b1_4_k_cu_cb2b2077_73546ignoreE,(_ZN39_INTERNAL_5a30d0b1_4_k_cu_cb2b2077_73544cute7productE - _ZN39_INTERNAL_5a30d0b1_4_k_cu_cb2b2077_73544cuda3std3__441_GLOBAL__N__5a30d0b1_4_k_cu_cb2b2077_73546ignoreE)
_ZN39_INTERNAL_5a30d0b1_4_k_cu_cb2b2077_73544cuda3std3__441_GLOBAL__N__5a30d0b1_4_k_cu_cb2b2077_73546ignoreE:
	.zero		1
	.type		_ZN39_INTERNAL_5a30d0b1_4_k_cu_cb2b2077_73544cute7productE,@object
	.size		_ZN39_INTERNAL_5a30d0b1_4_k_cu_cb2b2077_73544cute7productE,(_ZN39_INTERNAL_5a30d0b1_4_k_cu_cb2b2077_73544cuda3std3__45__cpo3endE - _ZN39_INTERNAL_5a30d0b1_4_k_cu_cb2b2077_73544cute7productE)
_ZN39_INTERNAL_5a30d0b1_4_k_cu_cb2b2077_73544cute7productE:
	.zero		1
	.type		_ZN39_INTERNAL_5a30d0b1_4_k_cu_cb2b2077_73544cuda3std3__45__cpo3endE,@object
	.size		_ZN39_INTERNAL_5a30d0b1_4_k_cu_cb2b2077_73544cuda3std3__45__cpo3endE,(_ZN39_INTERNAL_5a30d0b1_4_k_cu_cb2b2077_73544cuda3std3__419piecewise_constructE - _ZN39_INTERNAL_5a30d0b1_4_k_cu_cb2b2077_73544cuda3std3__45__cpo3endE)
_ZN39_INTERNAL_5a30d0b1_4_k_cu_cb2b2077_73544cuda3std3__45__cpo3endE:
	.zero		1
	.type		_ZN39_INTERNAL_5a30d0b1_4_k_cu_cb2b2077_73544cuda3std3__419piecewise_constructE,@object
	.size		_ZN39_INTERNAL_5a30d0b1_4_k_cu_cb2b2077_73544cuda3std3__419piecewise_constructE,(_ZN39_INTERNAL_5a30d0b1_4_k_cu_cb2b2077_73544cuda3std3__45__cpo4cendE - _ZN39_INTERNAL_5a30d0b1_4_k_cu_cb2b2077_73544cuda3std3__419piecewise_constructE)
_ZN39_INTERNAL_5a30d0b1_4_k_cu_cb2b2077_73544cuda3std3__419piecewise_constructE:
	.zero		1
	.type		_ZN39_INTERNAL_5a30d0b1_4_k_cu_cb2b2077_73544cuda3std3__45__cpo4cendE,@object
	.size		_ZN39_INTERNAL_5a30d0b1_4_k_cu_cb2b2077_73544cuda3std3__45__cpo4cendE,(_ZN39_INTERNAL_5a30d0b1_4_k_cu_cb2b2077_73544cuda3std6ranges3__45__cpo4swapE - _ZN39_INTERNAL_5a30d0b1_4_k_cu_cb2b2077_73544cuda3std3__45__cpo4cendE)
_ZN39_INTERNAL_5a30d0b1_4_k_cu_cb2b2077_73544cuda3std3__45__cpo4cendE:
	.zero		1
	.type		_ZN39_INTERNAL_5a30d0b1_4_k_cu_cb2b2077_73544cuda3std6ranges3__45__cpo4swapE,@object
	.size		_ZN39_INTERNAL_5a30d0b1_4_k_cu_cb2b2077_73544cuda3std6ranges3__45__cpo4swapE,(.L_11 - _ZN39_INTERNAL_5a30d0b1_4_k_cu_cb2b2077_73544cuda3std6ranges3__45__cpo4swapE)
_ZN39_INTERNAL_5a30d0b1_4_k_cu_cb2b2077_73544cuda3std6ranges3__45__cpo4swapE:
	.zero		1
.L_11:


//--------------------- .nv.constant0._ZN7cutlass13device_kernelINS_4gemm6kernel13GemmUniversalIN4cute5tupleIJiiiiEEENS1_10collective13CollectiveMmaINS1_35MainloopSm100TmaUmmaWarpSpecializedILi5ELi2ELi4ENS5_IJNS4_1CILi1EEENSA_ILi2EEESB_EEEEENS5_IJNSA_ILi64EEENSA_ILi256EEENSA_ILi128EEEEEENS_12float_e4m3_tENS5_IJlSB_lEEESJ_SK_NS4_8TiledMMAINS4_8MMA_AtomIJNS4_10MMA_TraitsINS4_19SM100_MMA_F8F6F4_SSEJSJ_SJ_fSF_SG_NS4_17integral_constantINS4_4UMMA5MajorELSR_0EEESS_NSP_INSQ_7ScaleInELST_0EEESU_EEEEEENS4_6LayoutINS5_IJSB_SB_SB_EEENS5_IJNSA_ILi0EEESZ_SZ_EEEEENS5_IJNS4_10UnderscoreES12_S12_EEEEENS4_23SM90_TMA_LOAD_MULTICASTENS4_14ComposedLayoutINS4_7SwizzleILi3ELi4ELi3EEENS4_18smem_ptr_flag_bitsILi8EEENSX_INS5_IJNSA_ILi8EEESH_EEENS5_IJSH_SB_EEEEEEEvNS4_8identityENS4_13SM90_TMA_LOADES1F_vS1G_EENS_8epilogue10collective18CollectiveEpilogueINS1J_23Sm100TmaWarpSpecializedILi4ELi2ELi32ELb0ELb0EEEJSI_NS5_IJNSX_ISF_SB_EES1O_EEESJ_SK_SJ_SK_NS1J_6fusion15FusionCallbacksIS1N_NS1Q_17LinearCombinationISJ_fSJ_fLNS_15FloatRoundStyleE2EEESI_S1P_JEEENS4_5SM1004TMEM4LOAD26SM100_TMEM_LOAD_16dp32b32xES1H_NS16_INS17_ILi2ELi4ELi3EEES1A_NSX_INS5_IJS1B_SF_EEENS5_IJSF_SB_EEEEEEENS4_39AutoVectorizingCopyWithAssumedAlignmentILi128EEENS4_14SM90_TMA_STOREES24_S26_S26_EEEvvEEEEvNT_6ParamsE --------------------------
	.section	.nv.constant0._ZN7cutlass13device_kernelINS_4gemm6kernel13GemmUniversalIN4cute5tupleIJiiiiEEENS1_10collective13CollectiveMmaINS1_35MainloopSm100TmaUmmaWarpSpecializedILi5ELi2ELi4ENS5_IJNS4_1CILi1EEENSA_ILi2EEESB_EEEEENS5_IJNSA_ILi64EEENSA_ILi256EEENSA_ILi128EEEEEENS_12float_e4m3_tENS5_IJlSB_lEEESJ_SK_NS4_8TiledMMAINS4_8MMA_AtomIJNS4_10MMA_TraitsINS4_19SM100_MMA_F8F6F4_SSEJSJ_SJ_fSF_SG_NS4_17integral_constantINS4_4UMMA5MajorELSR_0EEESS_NSP_INSQ_7ScaleInELST_0EEESU_EEEEEENS4_6LayoutINS5_IJSB_SB_SB_EEENS5_IJNSA_ILi0EEESZ_SZ_EEEEENS5_IJNS4_10UnderscoreES12_S12_EEEEENS4_23SM90_TMA_LOAD_MULTICASTENS4_14ComposedLayoutINS4_7SwizzleILi3ELi4ELi3EEENS4_18smem_ptr_flag_bitsILi8EEENSX_INS5_IJNSA_ILi8EEESH_EEENS5_IJSH_SB_EEEEEEEvNS4_8identityENS4_13SM90_TMA_LOADES1F_vS1G_EENS_8epilogue10collective18CollectiveEpilogueINS1J_23Sm100TmaWarpSpecializedILi4ELi2ELi32ELb0ELb0EEEJSI_NS5_IJNSX_ISF_SB_EES1O_EEESJ_SK_SJ_SK_NS1J_6fusion15FusionCallbacksIS1N_NS1Q_17LinearCombinationISJ_fSJ_fLNS_15FloatRoundStyleE2EEESI_S1P_JEEENS4_5SM1004TMEM4LOAD26SM100_TMEM_LOAD_16dp32b32xES1H_NS16_INS17_ILi2ELi4ELi3EEES1A_NSX_INS5_IJS1B_SF_EEENS5_IJSF_SB_EEEEEEENS4_39AutoVectorizingCopyWithAssumedAlignmentILi128EEENS4_14SM90_TMA_STOREES24_S26_S26_EEEvvEEEEvNT_6ParamsE,"a",@progbits
	.sectionflags	@""
	.align	4
.nv.constant0._ZN7cutlass13device_kernelINS_4gemm6kernel13GemmUniversalIN4cute5tupleIJiiiiEEENS1_10collective13CollectiveMmaINS1_35MainloopSm100TmaUmmaWarpSpecializedILi5ELi2ELi4ENS5_IJNS4_1CILi1EEENSA_ILi2EEESB_EEEEENS5_IJNSA_ILi64EEENSA_ILi256EEENSA_ILi128EEEEEENS_12float_e4m3_tENS5_IJlSB_lEEESJ_SK_NS4_8TiledMMAINS4_8MMA_AtomIJNS4_10MMA_TraitsINS4_19SM100_MMA_F8F6F4_SSEJSJ_SJ_fSF_SG_NS4_17integral_constantINS4_4UMMA5MajorELSR_0EEESS_NSP_INSQ_7ScaleInELST_0EEESU_EEEEEENS4_6LayoutINS5_IJSB_SB_SB_EEENS5_IJNSA_ILi0EEESZ_SZ_EEEEENS5_IJNS4_10UnderscoreES12_S12_EEEEENS4_23SM90_TMA_LOAD_MULTICASTENS4_14ComposedLayoutINS4_7SwizzleILi3ELi4ELi3EEENS4_18smem_ptr_flag_bitsILi8EEENSX_INS5_IJNSA_ILi8EEESH_EEENS5_IJSH_SB_EEEEEEEvNS4_8identityENS4_13SM90_TMA_LOADES1F_vS1G_EENS_8epilogue10collective18CollectiveEpilogueINS1J_23Sm100TmaWarpSpecializedILi4ELi2ELi32ELb0ELb0EEEJSI_NS5_IJNSX_ISF_SB_EES1O_EEESJ_SK_SJ_SK_NS1J_6fusion15FusionCallbacksIS1N_NS1Q_17LinearCombinationISJ_fSJ_fLNS_15FloatRoundStyleE2EEESI_S1P_JEEENS4_5SM1004TMEM4LOAD26SM100_TMEM_LOAD_16dp32b32xES1H_NS16_INS17_ILi2ELi4ELi3EEES1A_NSX_INS5_IJS1B_SF_EEENS5_IJSF_SB_EEEEEEENS4_39AutoVectorizingCopyWithAssumedAlignmentILi128EEENS4_14SM90_TMA_STOREES24_S26_S26_EEEvvEEEEvNT_6ParamsE:
	.zero		2944


//--------------------- SYMBOLS --------------------------

	.type		.nv.reservedSmem.offset0,@object
	.size		.nv.reservedSmem.offset0,0x4
	.type		.nv.reservedSmem.cap,@object
	.size		.nv.reservedSmem.cap,0x4
	.type		__assertfail,@function
